//
// Generated by NVIDIA NVVM Compiler
//
// Compiler Build ID: CL-36424714
// Cuda compilation tools, release 13.0, V13.0.88
// Based on NVVM 20.0.0
//

.version 9.0
.target sm_100
.address_size 64

	// .globl	_ZN4Dune4Cuda9device_mvIfEEvPKT_PS2_S4_PKmS7_mmmm

.visible .entry _ZN4Dune4Cuda9device_mvIfEEvPKT_PS2_S4_PKmS7_mmmm(
	.param .u64 .ptr .align 1 _ZN4Dune4Cuda9device_mvIfEEvPKT_PS2_S4_PKmS7_mmmm_param_0,
	.param .u64 .ptr .align 1 _ZN4Dune4Cuda9device_mvIfEEvPKT_PS2_S4_PKmS7_mmmm_param_1,
	.param .u64 .ptr .align 1 _ZN4Dune4Cuda9device_mvIfEEvPKT_PS2_S4_PKmS7_mmmm_param_2,
	.param .u64 .ptr .align 1 _ZN4Dune4Cuda9device_mvIfEEvPKT_PS2_S4_PKmS7_mmmm_param_3,
	.param .u64 .ptr .align 1 _ZN4Dune4Cuda9device_mvIfEEvPKT_PS2_S4_PKmS7_mmmm_param_4,
	.param .u64 _ZN4Dune4Cuda9device_mvIfEEvPKT_PS2_S4_PKmS7_mmmm_param_5,
	.param .u64 _ZN4Dune4Cuda9device_mvIfEEvPKT_PS2_S4_PKmS7_mmmm_param_6,
	.param .u64 _ZN4Dune4Cuda9device_mvIfEEvPKT_PS2_S4_PKmS7_mmmm_param_7,
	.param .u64 _ZN4Dune4Cuda9device_mvIfEEvPKT_PS2_S4_PKmS7_mmmm_param_8
)
{
	.reg .pred 	%p<6>;
	.reg .b32 	%r<10>;
	.reg .b32 	%f<10>;
	.reg .b64 	%rd<46>;

	ld.param.u64 	%rd17, [_ZN4Dune4Cuda9device_mvIfEEvPKT_PS2_S4_PKmS7_mmmm_param_0];
	ld.param.u64 	%rd18, [_ZN4Dune4Cuda9device_mvIfEEvPKT_PS2_S4_PKmS7_mmmm_param_1];
	ld.param.u64 	%rd19, [_ZN4Dune4Cuda9device_mvIfEEvPKT_PS2_S4_PKmS7_mmmm_param_2];
	ld.param.u64 	%rd20, [_ZN4Dune4Cuda9device_mvIfEEvPKT_PS2_S4_PKmS7_mmmm_param_3];
	ld.param.u64 	%rd21, [_ZN4Dune4Cuda9device_mvIfEEvPKT_PS2_S4_PKmS7_mmmm_param_4];
	ld.param.u64 	%rd25, [_ZN4Dune4Cuda9device_mvIfEEvPKT_PS2_S4_PKmS7_mmmm_param_5];
	ld.param.u64 	%rd22, [_ZN4Dune4Cuda9device_mvIfEEvPKT_PS2_S4_PKmS7_mmmm_param_6];
	ld.param.u64 	%rd23, [_ZN4Dune4Cuda9device_mvIfEEvPKT_PS2_S4_PKmS7_mmmm_param_7];
	ld.param.u64 	%rd44, [_ZN4Dune4Cuda9device_mvIfEEvPKT_PS2_S4_PKmS7_mmmm_param_8];
	mov.u32 	%r1, %tid.x;
	mov.u32 	%r2, %ntid.x;
	mov.u32 	%r3, %ctaid.x;
	mad.lo.s32 	%r4, %r2, %r3, %r1;
	cvt.u64.u32 	%rd1, %r4;
	setp.le.u64 	%p1, %rd25, %rd1;
	@%p1 bra 	$L__BB0_10;
	and.b64  	%rd26, %rd22, -4294967296;
	setp.ne.s64 	%p2, %rd26, 0;
	@%p2 bra 	$L__BB0_3;
	cvt.u32.u64 	%r5, %rd22;
	cvt.u32.u64 	%r6, %rd1;
	div.u32 	%r7, %r6, %r5;
	mul.lo.s32 	%r8, %r7, %r5;
	sub.s32 	%r9, %r6, %r8;
	cvt.u64.u32 	%rd42, %r7;
	cvt.u64.u32 	%rd43, %r9;
	bra.uni 	$L__BB0_4;
$L__BB0_3:
	div.u64 	%rd42, %rd1, %rd22;
	mul.lo.s64 	%rd27, %rd42, %rd22;
	sub.s64 	%rd43, %rd1, %rd27;
$L__BB0_4:
	add.s64 	%rd28, %rd23, -1;
	setp.eq.s64 	%p3, %rd42, %rd28;
	cvta.to.global.u64 	%rd29, %rd20;
	shl.b64 	%rd30, %rd42, 3;
	add.s64 	%rd8, %rd29, %rd30;
	@%p3 bra 	$L__BB0_6;
	ld.global.u64 	%rd44, [%rd8+8];
$L__BB0_6:
	ld.global.u64 	%rd31, [%rd8];
	add.s64 	%rd45, %rd31, %rd43;
	setp.ge.u64 	%p4, %rd45, %rd44;
	mov.f32 	%f9, 0f00000000;
	@%p4 bra 	$L__BB0_9;
	cvta.to.global.u64 	%rd12, %rd21;
	cvta.to.global.u64 	%rd13, %rd17;
	cvta.to.global.u64 	%rd14, %rd19;
	mov.f32 	%f9, 0f00000000;
$L__BB0_8:
	shl.b64 	%rd32, %rd45, 3;
	add.s64 	%rd33, %rd12, %rd32;
	ld.global.u64 	%rd34, [%rd33];
	shl.b64 	%rd35, %rd34, 2;
	add.s64 	%rd36, %rd13, %rd35;
	ld.global.f32 	%f6, [%rd36];
	shl.b64 	%rd37, %rd45, 2;
	add.s64 	%rd38, %rd14, %rd37;
	ld.global.f32 	%f7, [%rd38];
	fma.rn.f32 	%f9, %f6, %f7, %f9;
	add.s64 	%rd45, %rd45, %rd22;
	setp.lt.u64 	%p5, %rd45, %rd44;
	@%p5 bra 	$L__BB0_8;
$L__BB0_9:
	cvta.to.global.u64 	%rd39, %rd18;
	shl.b64 	%rd40, %rd1, 2;
	add.s64 	%rd41, %rd39, %rd40;
	st.global.f32 	[%rd41], %f9;
$L__BB0_10:
	ret;

}
	// .globl	_ZN4Dune4Cuda9device_mvIdEEvPKT_PS2_S4_PKmS7_mmmm
.visible .entry _ZN4Dune4Cuda9device_mvIdEEvPKT_PS2_S4_PKmS7_mmmm(
	.param .u64 .ptr .align 1 _ZN4Dune4Cuda9device_mvIdEEvPKT_PS2_S4_PKmS7_mmmm_param_0,
	.param .u64 .ptr .align 1 _ZN4Dune4Cuda9device_mvIdEEvPKT_PS2_S4_PKmS7_mmmm_param_1,
	.param .u64 .ptr .align 1 _ZN4Dune4Cuda9device_mvIdEEvPKT_PS2_S4_PKmS7_mmmm_param_2,
	.param .u64 .ptr .align 1 _ZN4Dune4Cuda9device_mvIdEEvPKT_PS2_S4_PKmS7_mmmm_param_3,
	.param .u64 .ptr .align 1 _ZN4Dune4Cuda9device_mvIdEEvPKT_PS2_S4_PKmS7_mmmm_param_4,
	.param .u64 _ZN4Dune4Cuda9device_mvIdEEvPKT_PS2_S4_PKmS7_mmmm_param_5,
	.param .u64 _ZN4Dune4Cuda9device_mvIdEEvPKT_PS2_S4_PKmS7_mmmm_param_6,
	.param .u64 _ZN4Dune4Cuda9device_mvIdEEvPKT_PS2_S4_PKmS7_mmmm_param_7,
	.param .u64 _ZN4Dune4Cuda9device_mvIdEEvPKT_PS2_S4_PKmS7_mmmm_param_8
)
{
	.reg .pred 	%p<6>;
	.reg .b32 	%r<10>;
	.reg .b64 	%rd<45>;
	.reg .b64 	%fd<10>;

	ld.param.u64 	%rd17, [_ZN4Dune4Cuda9device_mvIdEEvPKT_PS2_S4_PKmS7_mmmm_param_0];
	ld.param.u64 	%rd18, [_ZN4Dune4Cuda9device_mvIdEEvPKT_PS2_S4_PKmS7_mmmm_param_1];
	ld.param.u64 	%rd19, [_ZN4Dune4Cuda9device_mvIdEEvPKT_PS2_S4_PKmS7_mmmm_param_2];
	ld.param.u64 	%rd20, [_ZN4Dune4Cuda9device_mvIdEEvPKT_PS2_S4_PKmS7_mmmm_param_3];
	ld.param.u64 	%rd21, [_ZN4Dune4Cuda9device_mvIdEEvPKT_PS2_S4_PKmS7_mmmm_param_4];
	ld.param.u64 	%rd25, [_ZN4Dune4Cuda9device_mvIdEEvPKT_PS2_S4_PKmS7_mmmm_param_5];
	ld.param.u64 	%rd22, [_ZN4Dune4Cuda9device_mvIdEEvPKT_PS2_S4_PKmS7_mmmm_param_6];
	ld.param.u64 	%rd23, [_ZN4Dune4Cuda9device_mvIdEEvPKT_PS2_S4_PKmS7_mmmm_param_7];
	ld.param.u64 	%rd43, [_ZN4Dune4Cuda9device_mvIdEEvPKT_PS2_S4_PKmS7_mmmm_param_8];
	mov.u32 	%r1, %tid.x;
	mov.u32 	%r2, %ntid.x;
	mov.u32 	%r3, %ctaid.x;
	mad.lo.s32 	%r4, %r2, %r3, %r1;
	cvt.u64.u32 	%rd1, %r4;
	setp.le.u64 	%p1, %rd25, %rd1;
	@%p1 bra 	$L__BB1_10;
	and.b64  	%rd26, %rd22, -4294967296;
	setp.ne.s64 	%p2, %rd26, 0;
	@%p2 bra 	$L__BB1_3;
	cvt.u32.u64 	%r5, %rd22;
	cvt.u32.u64 	%r6, %rd1;
	div.u32 	%r7, %r6, %r5;
	mul.lo.s32 	%r8, %r7, %r5;
	sub.s32 	%r9, %r6, %r8;
	cvt.u64.u32 	%rd41, %r7;
	cvt.u64.u32 	%rd42, %r9;
	bra.uni 	$L__BB1_4;
$L__BB1_3:
	div.u64 	%rd41, %rd1, %rd22;
	mul.lo.s64 	%rd27, %rd41, %rd22;
	sub.s64 	%rd42, %rd1, %rd27;
$L__BB1_4:
	add.s64 	%rd28, %rd23, -1;
	setp.eq.s64 	%p3, %rd41, %rd28;
	cvta.to.global.u64 	%rd29, %rd20;
	shl.b64 	%rd30, %rd41, 3;
	add.s64 	%rd8, %rd29, %rd30;
	@%p3 bra 	$L__BB1_6;
	ld.global.u64 	%rd43, [%rd8+8];
$L__BB1_6:
	ld.global.u64 	%rd31, [%rd8];
	add.s64 	%rd44, %rd31, %rd42;
	setp.ge.u64 	%p4, %rd44, %rd43;
	mov.f64 	%fd9, 0d0000000000000000;
	@%p4 bra 	$L__BB1_9;
	cvta.to.global.u64 	%rd12, %rd21;
	cvta.to.global.u64 	%rd13, %rd17;
	cvta.to.global.u64 	%rd14, %rd19;
	mov.f64 	%fd9, 0d0000000000000000;
$L__BB1_8:
	shl.b64 	%rd32, %rd44, 3;
	add.s64 	%rd33, %rd12, %rd32;
	ld.global.u64 	%rd34, [%rd33];
	shl.b64 	%rd35, %rd34, 3;
	add.s64 	%rd36, %rd13, %rd35;
	ld.global.f64 	%fd6, [%rd36];
	add.s64 	%rd37, %rd14, %rd32;
	ld.global.f64 	%fd7, [%rd37];
	fma.rn.f64 	%fd9, %fd6, %fd7, %fd9;
	add.s64 	%rd44, %rd44, %rd22;
	setp.lt.u64 	%p5, %rd44, %rd43;
	@%p5 bra 	$L__BB1_8;
$L__BB1_9:
	cvta.to.global.u64 	%rd38, %rd18;
	shl.b64 	%rd39, %rd1, 3;
	add.s64 	%rd40, %rd38, %rd39;
	st.global.f64 	[%rd40], %fd9;
$L__BB1_10:
	ret;

}
	// .globl	_ZN4Dune4Cuda10device_umvIfEEvPKT_PS2_S4_PKmS7_mmmm
.visible .entry _ZN4Dune4Cuda10device_umvIfEEvPKT_PS2_S4_PKmS7_mmmm(
	.param .u64 .ptr .align 1 _ZN4Dune4Cuda10device_umvIfEEvPKT_PS2_S4_PKmS7_mmmm_param_0,
	.param .u64 .ptr .align 1 _ZN4Dune4Cuda10device_umvIfEEvPKT_PS2_S4_PKmS7_mmmm_param_1,
	.param .u64 .ptr .align 1 _ZN4Dune4Cuda10device_umvIfEEvPKT_PS2_S4_PKmS7_mmmm_param_2,
	.param .u64 .ptr .align 1 _ZN4Dune4Cuda10device_umvIfEEvPKT_PS2_S4_PKmS7_mmmm_param_3,
	.param .u64 .ptr .align 1 _ZN4Dune4Cuda10device_umvIfEEvPKT_PS2_S4_PKmS7_mmmm_param_4,
	.param .u64 _ZN4Dune4Cuda10device_umvIfEEvPKT_PS2_S4_PKmS7_mmmm_param_5,
	.param .u64 _ZN4Dune4Cuda10device_umvIfEEvPKT_PS2_S4_PKmS7_mmmm_param_6,
	.param .u64 _ZN4Dune4Cuda10device_umvIfEEvPKT_PS2_S4_PKmS7_mmmm_param_7,
	.param .u64 _ZN4Dune4Cuda10device_umvIfEEvPKT_PS2_S4_PKmS7_mmmm_param_8
)
{
	.reg .pred 	%p<6>;
	.reg .b32 	%r<10>;
	.reg .b32 	%f<9>;
	.reg .b64 	%rd<46>;

	ld.param.u64 	%rd18, [_ZN4Dune4Cuda10device_umvIfEEvPKT_PS2_S4_PKmS7_mmmm_param_0];
	ld.param.u64 	%rd19, [_ZN4Dune4Cuda10device_umvIfEEvPKT_PS2_S4_PKmS7_mmmm_param_1];
	ld.param.u64 	%rd20, [_ZN4Dune4Cuda10device_umvIfEEvPKT_PS2_S4_PKmS7_mmmm_param_2];
	ld.param.u64 	%rd21, [_ZN4Dune4Cuda10device_umvIfEEvPKT_PS2_S4_PKmS7_mmmm_param_3];
	ld.param.u64 	%rd22, [_ZN4Dune4Cuda10device_umvIfEEvPKT_PS2_S4_PKmS7_mmmm_param_4];
	ld.param.u64 	%rd26, [_ZN4Dune4Cuda10device_umvIfEEvPKT_PS2_S4_PKmS7_mmmm_param_5];
	ld.param.u64 	%rd23, [_ZN4Dune4Cuda10device_umvIfEEvPKT_PS2_S4_PKmS7_mmmm_param_6];
	ld.param.u64 	%rd24, [_ZN4Dune4Cuda10device_umvIfEEvPKT_PS2_S4_PKmS7_mmmm_param_7];
	ld.param.u64 	%rd44, [_ZN4Dune4Cuda10device_umvIfEEvPKT_PS2_S4_PKmS7_mmmm_param_8];
	mov.u32 	%r1, %tid.x;
	mov.u32 	%r2, %ntid.x;
	mov.u32 	%r3, %ctaid.x;
	mad.lo.s32 	%r4, %r2, %r3, %r1;
	cvt.u64.u32 	%rd1, %r4;
	setp.le.u64 	%p1, %rd26, %rd1;
	@%p1 bra 	$L__BB2_10;
	cvta.to.global.u64 	%rd27, %rd19;
	shl.b64 	%rd28, %rd1, 2;
	add.s64 	%rd2, %rd27, %rd28;
	ld.global.f32 	%f8, [%rd2];
	and.b64  	%rd29, %rd23, -4294967296;
	setp.ne.s64 	%p2, %rd29, 0;
	@%p2 bra 	$L__BB2_3;
	cvt.u32.u64 	%r5, %rd23;
	cvt.u32.u64 	%r6, %rd1;
	div.u32 	%r7, %r6, %r5;
	mul.lo.s32 	%r8, %r7, %r5;
	sub.s32 	%r9, %r6, %r8;
	cvt.u64.u32 	%rd42, %r7;
	cvt.u64.u32 	%rd43, %r9;
	bra.uni 	$L__BB2_4;
$L__BB2_3:
	div.u64 	%rd42, %rd1, %rd23;
	mul.lo.s64 	%rd30, %rd42, %rd23;
	sub.s64 	%rd43, %rd1, %rd30;
$L__BB2_4:
	add.s64 	%rd31, %rd24, -1;
	setp.eq.s64 	%p3, %rd42, %rd31;
	cvta.to.global.u64 	%rd32, %rd21;
	shl.b64 	%rd33, %rd42, 3;
	add.s64 	%rd9, %rd32, %rd33;
	@%p3 bra 	$L__BB2_6;
	ld.global.u64 	%rd44, [%rd9+8];
$L__BB2_6:
	ld.global.u64 	%rd34, [%rd9];
	add.s64 	%rd45, %rd34, %rd43;
	setp.ge.u64 	%p4, %rd45, %rd44;
	@%p4 bra 	$L__BB2_9;
	cvta.to.global.u64 	%rd13, %rd22;
	cvta.to.global.u64 	%rd14, %rd18;
	cvta.to.global.u64 	%rd15, %rd20;
$L__BB2_8:
	shl.b64 	%rd35, %rd45, 3;
	add.s64 	%rd36, %rd13, %rd35;
	ld.global.u64 	%rd37, [%rd36];
	shl.b64 	%rd38, %rd37, 2;
	add.s64 	%rd39, %rd14, %rd38;
	ld.global.f32 	%f5, [%rd39];
	shl.b64 	%rd40, %rd45, 2;
	add.s64 	%rd41, %rd15, %rd40;
	ld.global.f32 	%f6, [%rd41];
	fma.rn.f32 	%f8, %f5, %f6, %f8;
	add.s64 	%rd45, %rd45, %rd23;
	setp.lt.u64 	%p5, %rd45, %rd44;
	@%p5 bra 	$L__BB2_8;
$L__BB2_9:
	st.global.f32 	[%rd2], %f8;
$L__BB2_10:
	ret;

}
	// .globl	_ZN4Dune4Cuda10device_umvIdEEvPKT_PS2_S4_PKmS7_mmmm
.visible .entry _ZN4Dune4Cuda10device_umvIdEEvPKT_PS2_S4_PKmS7_mmmm(
	.param .u64 .ptr .align 1 _ZN4Dune4Cuda10device_umvIdEEvPKT_PS2_S4_PKmS7_mmmm_param_0,
	.param .u64 .ptr .align 1 _ZN4Dune4Cuda10device_umvIdEEvPKT_PS2_S4_PKmS7_mmmm_param_1,
	.param .u64 .ptr .align 1 _ZN4Dune4Cuda10device_umvIdEEvPKT_PS2_S4_PKmS7_mmmm_param_2,
	.param .u64 .ptr .align 1 _ZN4Dune4Cuda10device_umvIdEEvPKT_PS2_S4_PKmS7_mmmm_param_3,
	.param .u64 .ptr .align 1 _ZN4Dune4Cuda10device_umvIdEEvPKT_PS2_S4_PKmS7_mmmm_param_4,
	.param .u64 _ZN4Dune4Cuda10device_umvIdEEvPKT_PS2_S4_PKmS7_mmmm_param_5,
	.param .u64 _ZN4Dune4Cuda10device_umvIdEEvPKT_PS2_S4_PKmS7_mmmm_param_6,
	.param .u64 _ZN4Dune4Cuda10device_umvIdEEvPKT_PS2_S4_PKmS7_mmmm_param_7,
	.param .u64 _ZN4Dune4Cuda10device_umvIdEEvPKT_PS2_S4_PKmS7_mmmm_param_8
)
{
	.reg .pred 	%p<6>;
	.reg .b32 	%r<10>;
	.reg .b64 	%rd<45>;
	.reg .b64 	%fd<9>;

	ld.param.u64 	%rd18, [_ZN4Dune4Cuda10device_umvIdEEvPKT_PS2_S4_PKmS7_mmmm_param_0];
	ld.param.u64 	%rd19, [_ZN4Dune4Cuda10device_umvIdEEvPKT_PS2_S4_PKmS7_mmmm_param_1];
	ld.param.u64 	%rd20, [_ZN4Dune4Cuda10device_umvIdEEvPKT_PS2_S4_PKmS7_mmmm_param_2];
	ld.param.u64 	%rd21, [_ZN4Dune4Cuda10device_umvIdEEvPKT_PS2_S4_PKmS7_mmmm_param_3];
	ld.param.u64 	%rd22, [_ZN4Dune4Cuda10device_umvIdEEvPKT_PS2_S4_PKmS7_mmmm_param_4];
	ld.param.u64 	%rd26, [_ZN4Dune4Cuda10device_umvIdEEvPKT_PS2_S4_PKmS7_mmmm_param_5];
	ld.param.u64 	%rd23, [_ZN4Dune4Cuda10device_umvIdEEvPKT_PS2_S4_PKmS7_mmmm_param_6];
	ld.param.u64 	%rd24, [_ZN4Dune4Cuda10device_umvIdEEvPKT_PS2_S4_PKmS7_mmmm_param_7];
	ld.param.u64 	%rd43, [_ZN4Dune4Cuda10device_umvIdEEvPKT_PS2_S4_PKmS7_mmmm_param_8];
	mov.u32 	%r1, %tid.x;
	mov.u32 	%r2, %ntid.x;
	mov.u32 	%r3, %ctaid.x;
	mad.lo.s32 	%r4, %r2, %r3, %r1;
	cvt.u64.u32 	%rd1, %r4;
	setp.le.u64 	%p1, %rd26, %rd1;
	@%p1 bra 	$L__BB3_10;
	cvta.to.global.u64 	%rd27, %rd19;
	shl.b64 	%rd28, %rd1, 3;
	add.s64 	%rd2, %rd27, %rd28;
	ld.global.f64 	%fd8, [%rd2];
	and.b64  	%rd29, %rd23, -4294967296;
	setp.ne.s64 	%p2, %rd29, 0;
	@%p2 bra 	$L__BB3_3;
	cvt.u32.u64 	%r5, %rd23;
	cvt.u32.u64 	%r6, %rd1;
	div.u32 	%r7, %r6, %r5;
	mul.lo.s32 	%r8, %r7, %r5;
	sub.s32 	%r9, %r6, %r8;
	cvt.u64.u32 	%rd41, %r7;
	cvt.u64.u32 	%rd42, %r9;
	bra.uni 	$L__BB3_4;
$L__BB3_3:
	div.u64 	%rd41, %rd1, %rd23;
	mul.lo.s64 	%rd30, %rd41, %rd23;
	sub.s64 	%rd42, %rd1, %rd30;
$L__BB3_4:
	add.s64 	%rd31, %rd24, -1;
	setp.eq.s64 	%p3, %rd41, %rd31;
	cvta.to.global.u64 	%rd32, %rd21;
	shl.b64 	%rd33, %rd41, 3;
	add.s64 	%rd9, %rd32, %rd33;
	@%p3 bra 	$L__BB3_6;
	ld.global.u64 	%rd43, [%rd9+8];
$L__BB3_6:
	ld.global.u64 	%rd34, [%rd9];
	add.s64 	%rd44, %rd34, %rd42;
	setp.ge.u64 	%p4, %rd44, %rd43;
	@%p4 bra 	$L__BB3_9;
	cvta.to.global.u64 	%rd13, %rd22;
	cvta.to.global.u64 	%rd14, %rd18;
	cvta.to.global.u64 	%rd15, %rd20;
$L__BB3_8:
	shl.b64 	%rd35, %rd44, 3;
	add.s64 	%rd36, %rd13, %rd35;
	ld.global.u64 	%rd37, [%rd36];
	shl.b64 	%rd38, %rd37, 3;
	add.s64 	%rd39, %rd14, %rd38;
	ld.global.f64 	%fd5, [%rd39];
	add.s64 	%rd40, %rd15, %rd35;
	ld.global.f64 	%fd6, [%rd40];
	fma.rn.f64 	%fd8, %fd5, %fd6, %fd8;
	add.s64 	%rd44, %rd44, %rd23;
	setp.lt.u64 	%p5, %rd44, %rd43;
	@%p5 bra 	$L__BB3_8;
$L__BB3_9:
	st.global.f64 	[%rd2], %fd8;
$L__BB3_10:
	ret;

}
	// .globl	_ZN4Dune4Cuda10device_mmvIfEEvPKT_PS2_S4_PKmS7_mmmm
.visible .entry _ZN4Dune4Cuda10device_mmvIfEEvPKT_PS2_S4_PKmS7_mmmm(
	.param .u64 .ptr .align 1 _ZN4Dune4Cuda10device_mmvIfEEvPKT_PS2_S4_PKmS7_mmmm_param_0,
	.param .u64 .ptr .align 1 _ZN4Dune4Cuda10device_mmvIfEEvPKT_PS2_S4_PKmS7_mmmm_param_1,
	.param .u64 .ptr .align 1 _ZN4Dune4Cuda10device_mmvIfEEvPKT_PS2_S4_PKmS7_mmmm_param_2,
	.param .u64 .ptr .align 1 _ZN4Dune4Cuda10device_mmvIfEEvPKT_PS2_S4_PKmS7_mmmm_param_3,
	.param .u64 .ptr .align 1 _ZN4Dune4Cuda10device_mmvIfEEvPKT_PS2_S4_PKmS7_mmmm_param_4,
	.param .u64 _ZN4Dune4Cuda10device_mmvIfEEvPKT_PS2_S4_PKmS7_mmmm_param_5,
	.param .u64 _ZN4Dune4Cuda10device_mmvIfEEvPKT_PS2_S4_PKmS7_mmmm_param_6,
	.param .u64 _ZN4Dune4Cuda10device_mmvIfEEvPKT_PS2_S4_PKmS7_mmmm_param_7,
	.param .u64 _ZN4Dune4Cuda10device_mmvIfEEvPKT_PS2_S4_PKmS7_mmmm_param_8
)
{
	.reg .pred 	%p<6>;
	.reg .b32 	%r<10>;
	.reg .b32 	%f<10>;
	.reg .b64 	%rd<46>;

	ld.param.u64 	%rd18, [_ZN4Dune4Cuda10device_mmvIfEEvPKT_PS2_S4_PKmS7_mmmm_param_0];
	ld.param.u64 	%rd19, [_ZN4Dune4Cuda10device_mmvIfEEvPKT_PS2_S4_PKmS7_mmmm_param_1];
	ld.param.u64 	%rd20, [_ZN4Dune4Cuda10device_mmvIfEEvPKT_PS2_S4_PKmS7_mmmm_param_2];
	ld.param.u64 	%rd21, [_ZN4Dune4Cuda10device_mmvIfEEvPKT_PS2_S4_PKmS7_mmmm_param_3];
	ld.param.u64 	%rd22, [_ZN4Dune4Cuda10device_mmvIfEEvPKT_PS2_S4_PKmS7_mmmm_param_4];
	ld.param.u64 	%rd26, [_ZN4Dune4Cuda10device_mmvIfEEvPKT_PS2_S4_PKmS7_mmmm_param_5];
	ld.param.u64 	%rd23, [_ZN4Dune4Cuda10device_mmvIfEEvPKT_PS2_S4_PKmS7_mmmm_param_6];
	ld.param.u64 	%rd24, [_ZN4Dune4Cuda10device_mmvIfEEvPKT_PS2_S4_PKmS7_mmmm_param_7];
	ld.param.u64 	%rd44, [_ZN4Dune4Cuda10device_mmvIfEEvPKT_PS2_S4_PKmS7_mmmm_param_8];
	mov.u32 	%r1, %tid.x;
	mov.u32 	%r2, %ntid.x;
	mov.u32 	%r3, %ctaid.x;
	mad.lo.s32 	%r4, %r2, %r3, %r1;
	cvt.u64.u32 	%rd1, %r4;
	setp.le.u64 	%p1, %rd26, %rd1;
	@%p1 bra 	$L__BB4_10;
	cvta.to.global.u64 	%rd27, %rd19;
	shl.b64 	%rd28, %rd1, 2;
	add.s64 	%rd2, %rd27, %rd28;
	ld.global.f32 	%f9, [%rd2];
	and.b64  	%rd29, %rd23, -4294967296;
	setp.ne.s64 	%p2, %rd29, 0;
	@%p2 bra 	$L__BB4_3;
	cvt.u32.u64 	%r5, %rd23;
	cvt.u32.u64 	%r6, %rd1;
	div.u32 	%r7, %r6, %r5;
	mul.lo.s32 	%r8, %r7, %r5;
	sub.s32 	%r9, %r6, %r8;
	cvt.u64.u32 	%rd42, %r7;
	cvt.u64.u32 	%rd43, %r9;
	bra.uni 	$L__BB4_4;
$L__BB4_3:
	div.u64 	%rd42, %rd1, %rd23;
	mul.lo.s64 	%rd30, %rd42, %rd23;
	sub.s64 	%rd43, %rd1, %rd30;
$L__BB4_4:
	add.s64 	%rd31, %rd24, -1;
	setp.eq.s64 	%p3, %rd42, %rd31;
	cvta.to.global.u64 	%rd32, %rd21;
	shl.b64 	%rd33, %rd42, 3;
	add.s64 	%rd9, %rd32, %rd33;
	@%p3 bra 	$L__BB4_6;
	ld.global.u64 	%rd44, [%rd9+8];
$L__BB4_6:
	ld.global.u64 	%rd34, [%rd9];
	add.s64 	%rd45, %rd34, %rd43;
	setp.ge.u64 	%p4, %rd45, %rd44;
	@%p4 bra 	$L__BB4_9;
	cvta.to.global.u64 	%rd13, %rd22;
	cvta.to.global.u64 	%rd14, %rd18;
	cvta.to.global.u64 	%rd15, %rd20;
$L__BB4_8:
	shl.b64 	%rd35, %rd45, 3;
	add.s64 	%rd36, %rd13, %rd35;
	ld.global.u64 	%rd37, [%rd36];
	shl.b64 	%rd38, %rd37, 2;
	add.s64 	%rd39, %rd14, %rd38;
	ld.global.f32 	%f5, [%rd39];
	shl.b64 	%rd40, %rd45, 2;
	add.s64 	%rd41, %rd15, %rd40;
	ld.global.f32 	%f6, [%rd41];
	mul.f32 	%f7, %f5, %f6;
	sub.f32 	%f9, %f9, %f7;
	add.s64 	%rd45, %rd45, %rd23;
	setp.lt.u64 	%p5, %rd45, %rd44;
	@%p5 bra 	$L__BB4_8;
$L__BB4_9:
	st.global.f32 	[%rd2], %f9;
$L__BB4_10:
	ret;

}
	// .globl	_ZN4Dune4Cuda10device_mmvIdEEvPKT_PS2_S4_PKmS7_mmmm
.visible .entry _ZN4Dune4Cuda10device_mmvIdEEvPKT_PS2_S4_PKmS7_mmmm(
	.param .u64 .ptr .align 1 _ZN4Dune4Cuda10device_mmvIdEEvPKT_PS2_S4_PKmS7_mmmm_param_0,
	.param .u64 .ptr .align 1 _ZN4Dune4Cuda10device_mmvIdEEvPKT_PS2_S4_PKmS7_mmmm_param_1,
	.param .u64 .ptr .align 1 _ZN4Dune4Cuda10device_mmvIdEEvPKT_PS2_S4_PKmS7_mmmm_param_2,
	.param .u64 .ptr .align 1 _ZN4Dune4Cuda10device_mmvIdEEvPKT_PS2_S4_PKmS7_mmmm_param_3,
	.param .u64 .ptr .align 1 _ZN4Dune4Cuda10device_mmvIdEEvPKT_PS2_S4_PKmS7_mmmm_param_4,
	.param .u64 _ZN4Dune4Cuda10device_mmvIdEEvPKT_PS2_S4_PKmS7_mmmm_param_5,
	.param .u64 _ZN4Dune4Cuda10device_mmvIdEEvPKT_PS2_S4_PKmS7_mmmm_param_6,
	.param .u64 _ZN4Dune4Cuda10device_mmvIdEEvPKT_PS2_S4_PKmS7_mmmm_param_7,
	.param .u64 _ZN4Dune4Cuda10device_mmvIdEEvPKT_PS2_S4_PKmS7_mmmm_param_8
)
{
	.reg .pred 	%p<6>;
	.reg .b32 	%r<10>;
	.reg .b64 	%rd<45>;
	.reg .b64 	%fd<10>;

	ld.param.u64 	%rd18, [_ZN4Dune4Cuda10device_mmvIdEEvPKT_PS2_S4_PKmS7_mmmm_param_0];
	ld.param.u64 	%rd19, [_ZN4Dune4Cuda10device_mmvIdEEvPKT_PS2_S4_PKmS7_mmmm_param_1];
	ld.param.u64 	%rd20, [_ZN4Dune4Cuda10device_mmvIdEEvPKT_PS2_S4_PKmS7_mmmm_param_2];
	ld.param.u64 	%rd21, [_ZN4Dune4Cuda10device_mmvIdEEvPKT_PS2_S4_PKmS7_mmmm_param_3];
	ld.param.u64 	%rd22, [_ZN4Dune4Cuda10device_mmvIdEEvPKT_PS2_S4_PKmS7_mmmm_param_4];
	ld.param.u64 	%rd26, [_ZN4Dune4Cuda10device_mmvIdEEvPKT_PS2_S4_PKmS7_mmmm_param_5];
	ld.param.u64 	%rd23, [_ZN4Dune4Cuda10device_mmvIdEEvPKT_PS2_S4_PKmS7_mmmm_param_6];
	ld.param.u64 	%rd24, [_ZN4Dune4Cuda10device_mmvIdEEvPKT_PS2_S4_PKmS7_mmmm_param_7];
	ld.param.u64 	%rd43, [_ZN4Dune4Cuda10device_mmvIdEEvPKT_PS2_S4_PKmS7_mmmm_param_8];
	mov.u32 	%r1, %tid.x;
	mov.u32 	%r2, %ntid.x;
	mov.u32 	%r3, %ctaid.x;
	mad.lo.s32 	%r4, %r2, %r3, %r1;
	cvt.u64.u32 	%rd1, %r4;
	setp.le.u64 	%p1, %rd26, %rd1;
	@%p1 bra 	$L__BB5_10;
	cvta.to.global.u64 	%rd27, %rd19;
	shl.b64 	%rd28, %rd1, 3;
	add.s64 	%rd2, %rd27, %rd28;
	ld.global.f64 	%fd9, [%rd2];
	and.b64  	%rd29, %rd23, -4294967296;
	setp.ne.s64 	%p2, %rd29, 0;
	@%p2 bra 	$L__BB5_3;
	cvt.u32.u64 	%r5, %rd23;
	cvt.u32.u64 	%r6, %rd1;
	div.u32 	%r7, %r6, %r5;
	mul.lo.s32 	%r8, %r7, %r5;
	sub.s32 	%r9, %r6, %r8;
	cvt.u64.u32 	%rd41, %r7;
	cvt.u64.u32 	%rd42, %r9;
	bra.uni 	$L__BB5_4;
$L__BB5_3:
	div.u64 	%rd41, %rd1, %rd23;
	mul.lo.s64 	%rd30, %rd41, %rd23;
	sub.s64 	%rd42, %rd1, %rd30;
$L__BB5_4:
	add.s64 	%rd31, %rd24, -1;
	setp.eq.s64 	%p3, %rd41, %rd31;
	cvta.to.global.u64 	%rd32, %rd21;
	shl.b64 	%rd33, %rd41, 3;
	add.s64 	%rd9, %rd32, %rd33;
	@%p3 bra 	$L__BB5_6;
	ld.global.u64 	%rd43, [%rd9+8];
$L__BB5_6:
	ld.global.u64 	%rd34, [%rd9];
	add.s64 	%rd44, %rd34, %rd42;
	setp.ge.u64 	%p4, %rd44, %rd43;
	@%p4 bra 	$L__BB5_9;
	cvta.to.global.u64 	%rd13, %rd22;
	cvta.to.global.u64 	%rd14, %rd18;
	cvta.to.global.u64 	%rd15, %rd20;
$L__BB5_8:
	shl.b64 	%rd35, %rd44, 3;
	add.s64 	%rd36, %rd13, %rd35;
	ld.global.u64 	%rd37, [%rd36];
	shl.b64 	%rd38, %rd37, 3;
	add.s64 	%rd39, %rd14, %rd38;
	ld.global.f64 	%fd5, [%rd39];
	add.s64 	%rd40, %rd15, %rd35;
	ld.global.f64 	%fd6, [%rd40];
	mul.f64 	%fd7, %fd5, %fd6;
	sub.f64 	%fd9, %fd9, %fd7;
	add.s64 	%rd44, %rd44, %rd23;
	setp.lt.u64 	%p5, %rd44, %rd43;
	@%p5 bra 	$L__BB5_8;
$L__BB5_9:
	st.global.f64 	[%rd2], %fd9;
$L__BB5_10:
	ret;

}
	// .globl	_ZN4Dune4Cuda11device_usmvIfEEvT_PKS2_PS2_S4_PKmS7_mmmm
.visible .entry _ZN4Dune4Cuda11device_usmvIfEEvT_PKS2_PS2_S4_PKmS7_mmmm(
	.param .f32 _ZN4Dune4Cuda11device_usmvIfEEvT_PKS2_PS2_S4_PKmS7_mmmm_param_0,
	.param .u64 .ptr .align 1 _ZN4Dune4Cuda11device_usmvIfEEvT_PKS2_PS2_S4_PKmS7_mmmm_param_1,
	.param .u64 .ptr .align 1 _ZN4Dune4Cuda11device_usmvIfEEvT_PKS2_PS2_S4_PKmS7_mmmm_param_2,
	.param .u64 .ptr .align 1 _ZN4Dune4Cuda11device_usmvIfEEvT_PKS2_PS2_S4_PKmS7_mmmm_param_3,
	.param .u64 .ptr .align 1 _ZN4Dune4Cuda11device_usmvIfEEvT_PKS2_PS2_S4_PKmS7_mmmm_param_4,
	.param .u64 .ptr .align 1 _ZN4Dune4Cuda11device_usmvIfEEvT_PKS2_PS2_S4_PKmS7_mmmm_param_5,
	.param .u64 _ZN4Dune4Cuda11device_usmvIfEEvT_PKS2_PS2_S4_PKmS7_mmmm_param_6,
	.param .u64 _ZN4Dune4Cuda11device_usmvIfEEvT_PKS2_PS2_S4_PKmS7_mmmm_param_7,
	.param .u64 _ZN4Dune4Cuda11device_usmvIfEEvT_PKS2_PS2_S4_PKmS7_mmmm_param_8,
	.param .u64 _ZN4Dune4Cuda11device_usmvIfEEvT_PKS2_PS2_S4_PKmS7_mmmm_param_9
)
{
	.reg .pred 	%p<6>;
	.reg .b32 	%r<10>;
	.reg .b32 	%f<11>;
	.reg .b64 	%rd<46>;

	ld.param.f32 	%f5, [_ZN4Dune4Cuda11device_usmvIfEEvT_PKS2_PS2_S4_PKmS7_mmmm_param_0];
	ld.param.u64 	%rd18, [_ZN4Dune4Cuda11device_usmvIfEEvT_PKS2_PS2_S4_PKmS7_mmmm_param_1];
	ld.param.u64 	%rd19, [_ZN4Dune4Cuda11device_usmvIfEEvT_PKS2_PS2_S4_PKmS7_mmmm_param_2];
	ld.param.u64 	%rd20, [_ZN4Dune4Cuda11device_usmvIfEEvT_PKS2_PS2_S4_PKmS7_mmmm_param_3];
	ld.param.u64 	%rd21, [_ZN4Dune4Cuda11device_usmvIfEEvT_PKS2_PS2_S4_PKmS7_mmmm_param_4];
	ld.param.u64 	%rd22, [_ZN4Dune4Cuda11device_usmvIfEEvT_PKS2_PS2_S4_PKmS7_mmmm_param_5];
	ld.param.u64 	%rd26, [_ZN4Dune4Cuda11device_usmvIfEEvT_PKS2_PS2_S4_PKmS7_mmmm_param_6];
	ld.param.u64 	%rd23, [_ZN4Dune4Cuda11device_usmvIfEEvT_PKS2_PS2_S4_PKmS7_mmmm_param_7];
	ld.param.u64 	%rd24, [_ZN4Dune4Cuda11device_usmvIfEEvT_PKS2_PS2_S4_PKmS7_mmmm_param_8];
	ld.param.u64 	%rd44, [_ZN4Dune4Cuda11device_usmvIfEEvT_PKS2_PS2_S4_PKmS7_mmmm_param_9];
	mov.u32 	%r1, %tid.x;
	mov.u32 	%r2, %ntid.x;
	mov.u32 	%r3, %ctaid.x;
	mad.lo.s32 	%r4, %r2, %r3, %r1;
	cvt.u64.u32 	%rd1, %r4;
	setp.le.u64 	%p1, %rd26, %rd1;
	@%p1 bra 	$L__BB6_10;
	cvta.to.global.u64 	%rd27, %rd19;
	shl.b64 	%rd28, %rd1, 2;
	add.s64 	%rd2, %rd27, %rd28;
	ld.global.f32 	%f10, [%rd2];
	and.b64  	%rd29, %rd23, -4294967296;
	setp.ne.s64 	%p2, %rd29, 0;
	@%p2 bra 	$L__BB6_3;
	cvt.u32.u64 	%r5, %rd23;
	cvt.u32.u64 	%r6, %rd1;
	div.u32 	%r7, %r6, %r5;
	mul.lo.s32 	%r8, %r7, %r5;
	sub.s32 	%r9, %r6, %r8;
	cvt.u64.u32 	%rd42, %r7;
	cvt.u64.u32 	%rd43, %r9;
	bra.uni 	$L__BB6_4;
$L__BB6_3:
	div.u64 	%rd42, %rd1, %rd23;
	mul.lo.s64 	%rd30, %rd42, %rd23;
	sub.s64 	%rd43, %rd1, %rd30;
$L__BB6_4:
	add.s64 	%rd31, %rd24, -1;
	setp.eq.s64 	%p3, %rd42, %rd31;
	cvta.to.global.u64 	%rd32, %rd21;
	shl.b64 	%rd33, %rd42, 3;
	add.s64 	%rd9, %rd32, %rd33;
	@%p3 bra 	$L__BB6_6;
	ld.global.u64 	%rd44, [%rd9+8];
$L__BB6_6:
	ld.global.u64 	%rd34, [%rd9];
	add.s64 	%rd45, %rd34, %rd43;
	setp.ge.u64 	%p4, %rd45, %rd44;
	@%p4 bra 	$L__BB6_9;
	cvta.to.global.u64 	%rd13, %rd22;
	cvta.to.global.u64 	%rd14, %rd18;
	cvta.to.global.u64 	%rd15, %rd20;
$L__BB6_8:
	shl.b64 	%rd35, %rd45, 3;
	add.s64 	%rd36, %rd13, %rd35;
	ld.global.u64 	%rd37, [%rd36];
	shl.b64 	%rd38, %rd37, 2;
	add.s64 	%rd39, %rd14, %rd38;
	ld.global.f32 	%f6, [%rd39];
	shl.b64 	%rd40, %rd45, 2;
	add.s64 	%rd41, %rd15, %rd40;
	ld.global.f32 	%f7, [%rd41];
	fma.rn.f32 	%f10, %f6, %f7, %f10;
	add.s64 	%rd45, %rd45, %rd23;
	setp.lt.u64 	%p5, %rd45, %rd44;
	@%p5 bra 	$L__BB6_8;
$L__BB6_9:
	mul.f32 	%f8, %f5, %f10;
	st.global.f32 	[%rd2], %f8;
$L__BB6_10:
	ret;

}
	// .globl	_ZN4Dune4Cuda11device_usmvIdEEvT_PKS2_PS2_S4_PKmS7_mmmm
.visible .entry _ZN4Dune4Cuda11device_usmvIdEEvT_PKS2_PS2_S4_PKmS7_mmmm(
	.param .f64 _ZN4Dune4Cuda11device_usmvIdEEvT_PKS2_PS2_S4_PKmS7_mmmm_param_0,
	.param .u64 .ptr .align 1 _ZN4Dune4Cuda11device_usmvIdEEvT_PKS2_PS2_S4_PKmS7_mmmm_param_1,
	.param .u64 .ptr .align 1 _ZN4Dune4Cuda11device_usmvIdEEvT_PKS2_PS2_S4_PKmS7_mmmm_param_2,
	.param .u64 .ptr .align 1 _ZN4Dune4Cuda11device_usmvIdEEvT_PKS2_PS2_S4_PKmS7_mmmm_param_3,
	.param .u64 .ptr .align 1 _ZN4Dune4Cuda11device_usmvIdEEvT_PKS2_PS2_S4_PKmS7_mmmm_param_4,
	.param .u64 .ptr .align 1 _ZN4Dune4Cuda11device_usmvIdEEvT_PKS2_PS2_S4_PKmS7_mmmm_param_5,
	.param .u64 _ZN4Dune4Cuda11device_usmvIdEEvT_PKS2_PS2_S4_PKmS7_mmmm_param_6,
	.param .u64 _ZN4Dune4Cuda11device_usmvIdEEvT_PKS2_PS2_S4_PKmS7_mmmm_param_7,
	.param .u64 _ZN4Dune4Cuda11device_usmvIdEEvT_PKS2_PS2_S4_PKmS7_mmmm_param_8,
	.param .u64 _ZN4Dune4Cuda11device_usmvIdEEvT_PKS2_PS2_S4_PKmS7_mmmm_param_9
)
{
	.reg .pred 	%p<6>;
	.reg .b32 	%r<10>;
	.reg .b64 	%rd<45>;
	.reg .b64 	%fd<11>;

	ld.param.f64 	%fd5, [_ZN4Dune4Cuda11device_usmvIdEEvT_PKS2_PS2_S4_PKmS7_mmmm_param_0];
	ld.param.u64 	%rd18, [_ZN4Dune4Cuda11device_usmvIdEEvT_PKS2_PS2_S4_PKmS7_mmmm_param_1];
	ld.param.u64 	%rd19, [_ZN4Dune4Cuda11device_usmvIdEEvT_PKS2_PS2_S4_PKmS7_mmmm_param_2];
	ld.param.u64 	%rd20, [_ZN4Dune4Cuda11device_usmvIdEEvT_PKS2_PS2_S4_PKmS7_mmmm_param_3];
	ld.param.u64 	%rd21, [_ZN4Dune4Cuda11device_usmvIdEEvT_PKS2_PS2_S4_PKmS7_mmmm_param_4];
	ld.param.u64 	%rd22, [_ZN4Dune4Cuda11device_usmvIdEEvT_PKS2_PS2_S4_PKmS7_mmmm_param_5];
	ld.param.u64 	%rd26, [_ZN4Dune4Cuda11device_usmvIdEEvT_PKS2_PS2_S4_PKmS7_mmmm_param_6];
	ld.param.u64 	%rd23, [_ZN4Dune4Cuda11device_usmvIdEEvT_PKS2_PS2_S4_PKmS7_mmmm_param_7];
	ld.param.u64 	%rd24, [_ZN4Dune4Cuda11device_usmvIdEEvT_PKS2_PS2_S4_PKmS7_mmmm_param_8];
	ld.param.u64 	%rd43, [_ZN4Dune4Cuda11device_usmvIdEEvT_PKS2_PS2_S4_PKmS7_mmmm_param_9];
	mov.u32 	%r1, %tid.x;
	mov.u32 	%r2, %ntid.x;
	mov.u32 	%r3, %ctaid.x;
	mad.lo.s32 	%r4, %r2, %r3, %r1;
	cvt.u64.u32 	%rd1, %r4;
	setp.le.u64 	%p1, %rd26, %rd1;
	@%p1 bra 	$L__BB7_10;
	cvta.to.global.u64 	%rd27, %rd19;
	shl.b64 	%rd28, %rd1, 3;
	add.s64 	%rd2, %rd27, %rd28;
	ld.global.f64 	%fd10, [%rd2];
	and.b64  	%rd29, %rd23, -4294967296;
	setp.ne.s64 	%p2, %rd29, 0;
	@%p2 bra 	$L__BB7_3;
	cvt.u32.u64 	%r5, %rd23;
	cvt.u32.u64 	%r6, %rd1;
	div.u32 	%r7, %r6, %r5;
	mul.lo.s32 	%r8, %r7, %r5;
	sub.s32 	%r9, %r6, %r8;
	cvt.u64.u32 	%rd41, %r7;
	cvt.u64.u32 	%rd42, %r9;
	bra.uni 	$L__BB7_4;
$L__BB7_3:
	div.u64 	%rd41, %rd1, %rd23;
	mul.lo.s64 	%rd30, %rd41, %rd23;
	sub.s64 	%rd42, %rd1, %rd30;
$L__BB7_4:
	add.s64 	%rd31, %rd24, -1;
	setp.eq.s64 	%p3, %rd41, %rd31;
	cvta.to.global.u64 	%rd32, %rd21;
	shl.b64 	%rd33, %rd41, 3;
	add.s64 	%rd9, %rd32, %rd33;
	@%p3 bra 	$L__BB7_6;
	ld.global.u64 	%rd43, [%rd9+8];
$L__BB7_6:
	ld.global.u64 	%rd34, [%rd9];
	add.s64 	%rd44, %rd34, %rd42;
	setp.ge.u64 	%p4, %rd44, %rd43;
	@%p4 bra 	$L__BB7_9;
	cvta.to.global.u64 	%rd13, %rd22;
	cvta.to.global.u64 	%rd14, %rd18;
	cvta.to.global.u64 	%rd15, %rd20;
$L__BB7_8:
	shl.b64 	%rd35, %rd44, 3;
	add.s64 	%rd36, %rd13, %rd35;
	ld.global.u64 	%rd37, [%rd36];
	shl.b64 	%rd38, %rd37, 3;
	add.s64 	%rd39, %rd14, %rd38;
	ld.global.f64 	%fd6, [%rd39];
	add.s64 	%rd40, %rd15, %rd35;
	ld.global.f64 	%fd7, [%rd40];
	fma.rn.f64 	%fd10, %fd6, %fd7, %fd10;
	add.s64 	%rd44, %rd44, %rd23;
	setp.lt.u64 	%p5, %rd44, %rd43;
	@%p5 bra 	$L__BB7_8;
$L__BB7_9:
	mul.f64 	%fd8, %fd5, %fd10;
	st.global.f64 	[%rd2], %fd8;
$L__BB7_10:
	ret;

}


// ===== COMPILED SASS (sm_100) =====

	.target	sm_100

	.elftype	@"ET_EXEC"


//--------------------- .note.nv.tkinfo           --------------------------
	.section	.note.nv.tkinfo,"",@"SHT_NOTE"
	.sectionflags	@"SHF_NOTE_NV_TKINFO"
	.tkinfo
        /*0018*/ 	.word	0x00000002
        /*0030*/ 	.string	""
        /*0030*/ 	.string	"ptxas"
        /*0030*/ 	.string	"Cuda compilation tools, release 13.0, V13.0.88"
        /*0030*/ 	.string	"Build cuda_13.0.r13.0/compiler.36424714_0"
        /*0030*/ 	.string	"-arch sm_100 -m 64 "



//--------------------- .note.nv.cuinfo           --------------------------
	.section	.note.nv.cuinfo,"",@"SHT_NOTE"
	.sectionflags	@"SHF_NOTE_NV_CUINFO"
        /*0018*/ 	.short	0x0002
        /*001a*/ 	.short	0x0064
        /*001c*/ 	.short	0x0082
	.zero		2


//--------------------- .nv.info                  --------------------------
	.section	.nv.info,"",@"SHT_CUDA_INFO"
	.align	4


	//----- nvinfo : EIATTR_REGCOUNT
	.align		4
        /*0000*/ 	.byte	0x04, 0x2f
        /*0002*/ 	.short	(.L_1 - .L_0)
	.align		4
.L_0:
        /*0004*/ 	.word	index@(_ZN4Dune4Cuda9device_mvIfEEvPKT_PS2_S4_PKmS7_mmmm)
        /*0008*/ 	.word	0x00000014


	//----- nvinfo : EIATTR_FRAME_SIZE
	.align		4
.L_1:
        /*000c*/ 	.byte	0x04, 0x11
        /*000e*/ 	.short	(.L_3 - .L_2)
	.align		4
.L_2:
        /*0010*/ 	.word	index@($__internal_7_$__cuda_sm20_div_u64)
        /*0014*/ 	.word	0x00000000


	//----- nvinfo : EIATTR_FRAME_SIZE
	.align		4
.L_3:
        /*0018*/ 	.byte	0x04, 0x11
        /*001a*/ 	.short	(.L_5 - .L_4)
	.align		4
.L_4:
        /*001c*/ 	.word	index@(_ZN4Dune4Cuda9device_mvIfEEvPKT_PS2_S4_PKmS7_mmmm)
        /*0020*/ 	.word	0x00000000


	//----- nvinfo : EIATTR_REGCOUNT
	.align		4
.L_5:
        /*0024*/ 	.byte	0x04, 0x2f
        /*0026*/ 	.short	(.L_7 - .L_6)
	.align		4
.L_6:
        /*0028*/ 	.word	index@(_ZN4Dune4Cuda9device_mvIdEEvPKT_PS2_S4_PKmS7_mmmm)
        /*002c*/ 	.word	0x00000014


	//----- nvinfo : EIATTR_FRAME_SIZE
	.align		4
.L_7:
        /*0030*/ 	.byte	0x04, 0x11
        /*0032*/ 	.short	(.L_9 - .L_8)
	.align		4
.L_8:
        /*0034*/ 	.word	index@($__internal_6_$__cuda_sm20_div_u64)
        /*0038*/ 	.word	0x00000000


	//----- nvinfo : EIATTR_FRAME_SIZE
	.align		4
.L_9:
        /*003c*/ 	.byte	0x04, 0x11
        /*003e*/ 	.short	(.L_11 - .L_10)
	.align		4
.L_10:
        /*0040*/ 	.word	index@(_ZN4Dune4Cuda9device_mvIdEEvPKT_PS2_S4_PKmS7_mmmm)
        /*0044*/ 	.word	0x00000000


	//----- nvinfo : EIATTR_REGCOUNT
	.align		4
.L_11:
        /*0048*/ 	.byte	0x04, 0x2f
        /*004a*/ 	.short	(.L_13 - .L_12)
	.align		4
.L_12:
        /*004c*/ 	.word	index@(_ZN4Dune4Cuda10device_umvIfEEvPKT_PS2_S4_PKmS7_mmmm)
        /*0050*/ 	.word	0x00000018


	//----- nvinfo : EIATTR_FRAME_SIZE
	.align		4
.L_13:
        /*0054*/ 	.byte	0x04, 0x11
        /*0056*/ 	.short	(.L_15 - .L_14)
	.align		4
.L_14:
        /*0058*/ 	.word	index@($__internal_5_$__cuda_sm20_div_u64)
        /*005c*/ 	.word	0x00000000


	//----- nvinfo : EIATTR_FRAME_SIZE
	.align		4
.L_15:
        /*0060*/ 	.byte	0x04, 0x11
        /*0062*/ 	.short	(.L_17 - .L_16)
	.align		4
.L_16:
        /*0064*/ 	.word	index@(_ZN4Dune4Cuda10device_umvIfEEvPKT_PS2_S4_PKmS7_mmmm)
        /*0068*/ 	.word	0x00000000


	//----- nvinfo : EIATTR_REGCOUNT
	.align		4
.L_17:
        /*006c*/ 	.byte	0x04, 0x2f
        /*006e*/ 	.short	(.L_19 - .L_18)
	.align		4
.L_18:
        /*0070*/ 	.word	index@(_ZN4Dune4Cuda10device_umvIdEEvPKT_PS2_S4_PKmS7_mmmm)
        /*0074*/ 	.word	0x00000018


	//----- nvinfo : EIATTR_FRAME_SIZE
	.align		4
.L_19:
        /*0078*/ 	.byte	0x04, 0x11
        /*007a*/ 	.short	(.L_21 - .L_20)
	.align		4
.L_20:
        /*007c*/ 	.word	index@($__internal_4_$__cuda_sm20_div_u64)
        /*0080*/ 	.word	0x00000000


	//----- nvinfo : EIATTR_FRAME_SIZE
	.align		4
.L_21:
        /*0084*/ 	.byte	0x04, 0x11
        /*0086*/ 	.short	(.L_23 - .L_22)
	.align		4
.L_22:
        /*0088*/ 	.word	index@(_ZN4Dune4Cuda10device_umvIdEEvPKT_PS2_S4_PKmS7_mmmm)
        /*008c*/ 	.word	0x00000000


	//----- nvinfo : EIATTR_REGCOUNT
	.align		4
.L_23:
        /*0090*/ 	.byte	0x04, 0x2f
        /*0092*/ 	.short	(.L_25 - .L_24)
	.align		4
.L_24:
        /*0094*/ 	.word	index@(_ZN4Dune4Cuda10device_mmvIfEEvPKT_PS2_S4_PKmS7_mmmm)
        /*0098*/ 	.word	0x00000018


	//----- nvinfo : EIATTR_FRAME_SIZE
	.align		4
.L_25:
        /*009c*/ 	.byte	0x04, 0x11
        /*009e*/ 	.short	(.L_27 - .L_26)
	.align		4
.L_26:
        /*00a0*/ 	.word	index@($__internal_3_$__cuda_sm20_div_u64)
        /*00a4*/ 	.word	0x00000000


	//----- nvinfo : EIATTR_FRAME_SIZE
	.align		4
.L_27:
        /*00a8*/ 	.byte	0x04, 0x11
        /*00aa*/ 	.short	(.L_29 - .L_28)
	.align		4
.L_28:
        /*00ac*/ 	.word	index@(_ZN4Dune4Cuda10device_mmvIfEEvPKT_PS2_S4_PKmS7_mmmm)
        /*00b0*/ 	.word	0x00000000


	//----- nvinfo : EIATTR_REGCOUNT
	.align		4
.L_29:
        /*00b4*/ 	.byte	0x04, 0x2f
        /*00b6*/ 	.short	(.L_31 - .L_30)
	.align		4
.L_30:
        /*00b8*/ 	.word	index@(_ZN4Dune4Cuda10device_mmvIdEEvPKT_PS2_S4_PKmS7_mmmm)
        /*00bc*/ 	.word	0x00000018


	//----- nvinfo : EIATTR_FRAME_SIZE
	.align		4
.L_31:
        /*00c0*/ 	.byte	0x04, 0x11
        /*00c2*/ 	.short	(.L_33 - .L_32)
	.align		4
.L_32:
        /*00c4*/ 	.word	index@($__internal_2_$__cuda_sm20_div_u64)
        /*00c8*/ 	.word	0x00000000


	//----- nvinfo : EIATTR_FRAME_SIZE
	.align		4
.L_33:
        /*00cc*/ 	.byte	0x04, 0x11
        /*00ce*/ 	.short	(.L_35 - .L_34)
	.align		4
.L_34:
        /*00d0*/ 	.word	index@(_ZN4Dune4Cuda10device_mmvIdEEvPKT_PS2_S4_PKmS7_mmmm)
        /*00d4*/ 	.word	0x00000000


	//----- nvinfo : EIATTR_REGCOUNT
	.align		4
.L_35:
        /*00d8*/ 	.byte	0x04, 0x2f
        /*00da*/ 	.short	(.L_37 - .L_36)
	.align		4
.L_36:
        /*00dc*/ 	.word	index@(_ZN4Dune4Cuda11device_usmvIfEEvT_PKS2_PS2_S4_PKmS7_mmmm)
        /*00e0*/ 	.word	0x00000018


	//----- nvinfo : EIATTR_FRAME_SIZE
	.align		4
.L_37:
        /*00e4*/ 	.byte	0x04, 0x11
        /*00e6*/ 	.short	(.L_39 - .L_38)
	.align		4
.L_38:
        /*00e8*/ 	.word	index@($__internal_1_$__cuda_sm20_div_u64)
        /*00ec*/ 	.word	0x00000000


	//----- nvinfo : EIATTR_FRAME_SIZE
	.align		4
.L_39:
        /*00f0*/ 	.byte	0x04, 0x11
        /*00f2*/ 	.short	(.L_41 - .L_40)
	.align		4
.L_40:
        /*00f4*/ 	.word	index@(_ZN4Dune4Cuda11device_usmvIfEEvT_PKS2_PS2_S4_PKmS7_mmmm)
        /*00f8*/ 	.word	0x00000000


	//----- nvinfo : EIATTR_REGCOUNT
	.align		4
.L_41:
        /*00fc*/ 	.byte	0x04, 0x2f
        /*00fe*/ 	.short	(.L_43 - .L_42)
	.align		4
.L_42:
        /*0100*/ 	.word	index@(_ZN4Dune4Cuda11device_usmvIdEEvT_PKS2_PS2_S4_PKmS7_mmmm)
        /*0104*/ 	.word	0x00000018


	//----- nvinfo : EIATTR_FRAME_SIZE
	.align		4
.L_43:
        /*0108*/ 	.byte	0x04, 0x11
        /*010a*/ 	.short	(.L_45 - .L_44)
	.align		4
.L_44:
        /*010c*/ 	.word	index@($__internal_0_$__cuda_sm20_div_u64)
        /*0110*/ 	.word	0x00000000


	//----- nvinfo : EIATTR_FRAME_SIZE
	.align		4
.L_45:
        /*0114*/ 	.byte	0x04, 0x11
        /*0116*/ 	.short	(.L_47 - .L_46)
	.align		4
.L_46:
        /*0118*/ 	.word	index@(_ZN4Dune4Cuda11device_usmvIdEEvT_PKS2_PS2_S4_PKmS7_mmmm)
        /*011c*/ 	.word	0x00000000


	//----- nvinfo : EIATTR_MIN_STACK_SIZE
	.align		4
.L_47:
        /*0120*/ 	.byte	0x04, 0x12
        /*0122*/ 	.short	(.L_49 - .L_48)
	.align		4
.L_48:
        /*0124*/ 	.word	index@(_ZN4Dune4Cuda11device_usmvIdEEvT_PKS2_PS2_S4_PKmS7_mmmm)
        /*0128*/ 	.word	0x00000000


	//----- nvinfo : EIATTR_MIN_STACK_SIZE
	.align		4
.L_49:
        /*012c*/ 	.byte	0x04, 0x12
        /*012e*/ 	.short	(.L_51 - .L_50)
	.align		4
.L_50:
        /*0130*/ 	.word	index@(_ZN4Dune4Cuda11device_usmvIfEEvT_PKS2_PS2_S4_PKmS7_mmmm)
        /*0134*/ 	.word	0x00000000


	//----- nvinfo : EIATTR_MIN_STACK_SIZE
	.align		4
.L_51:
        /*0138*/ 	.byte	0x04, 0x12
        /*013a*/ 	.short	(.L_53 - .L_52)
	.align		4
.L_52:
        /*013c*/ 	.word	index@(_ZN4Dune4Cuda10device_mmvIdEEvPKT_PS2_S4_PKmS7_mmmm)
        /*0140*/ 	.word	0x00000000


	//----- nvinfo : EIATTR_MIN_STACK_SIZE
	.align		4
.L_53:
        /*0144*/ 	.byte	0x04, 0x12
        /*0146*/ 	.short	(.L_55 - .L_54)
	.align		4
.L_54:
        /*0148*/ 	.word	index@(_ZN4Dune4Cuda10device_mmvIfEEvPKT_PS2_S4_PKmS7_mmmm)
        /*014c*/ 	.word	0x00000000


	//----- nvinfo : EIATTR_MIN_STACK_SIZE
	.align		4
.L_55:
        /*0150*/ 	.byte	0x04, 0x12
        /*0152*/ 	.short	(.L_57 - .L_56)
	.align		4
.L_56:
        /*0154*/ 	.word	index@(_ZN4Dune4Cuda10device_umvIdEEvPKT_PS2_S4_PKmS7_mmmm)
        /*0158*/ 	.word	0x00000000


	//----- nvinfo : EIATTR_MIN_STACK_SIZE
	.align		4
.L_57:
        /*015c*/ 	.byte	0x04, 0x12
        /*015e*/ 	.short	(.L_59 - .L_58)
	.align		4
.L_58:
        /*0160*/ 	.word	index@(_ZN4Dune4Cuda10device_umvIfEEvPKT_PS2_S4_PKmS7_mmmm)
        /*0164*/ 	.word	0x00000000


	//----- nvinfo : EIATTR_MIN_STACK_SIZE
	.align		4
.L_59:
        /*0168*/ 	.byte	0x04, 0x12
        /*016a*/ 	.short	(.L_61 - .L_60)
	.align		4
.L_60:
        /*016c*/ 	.word	index@(_ZN4Dune4Cuda9device_mvIdEEvPKT_PS2_S4_PKmS7_mmmm)
        /*0170*/ 	.word	0x00000000


	//----- nvinfo : EIATTR_MIN_STACK_SIZE
	.align		4
.L_61:
        /*0174*/ 	.byte	0x04, 0x12
        /*0176*/ 	.short	(.L_63 - .L_62)
	.align		4
.L_62:
        /*0178*/ 	.word	index@(_ZN4Dune4Cuda9device_mvIfEEvPKT_PS2_S4_PKmS7_mmmm)
        /*017c*/ 	.word	0x00000000
.L_63:


//--------------------- .nv.compat                --------------------------
	.section	.nv.compat,"",@"SHT_CUDA_COMPAT_INFO"
	.align	4
        /*0000*/ 	.byte	0x02, 0x09, 0x00, 0x00, 0x02, 0x02, 0x01, 0x00, 0x02, 0x05, 0x05, 0x00, 0x03, 0x07, 0x01, 0x01
        /*0010*/ 	.byte	0x02, 0x03, 0x00, 0x00, 0x02, 0x06, 0x01, 0x00, 0x04, 0x0b, 0x08, 0x00, 0x01, 0x00, 0x00, 0x00
        /*0020*/ 	.byte	0x00, 0x00, 0x00, 0x00


//--------------------- .nv.info._ZN4Dune4Cuda11device_usmvIdEEvT_PKS2_PS2_S4_PKmS7_mmmm --------------------------
	.section	.nv.info._ZN4Dune4Cuda11device_usmvIdEEvT_PKS2_PS2_S4_PKmS7_mmmm,"",@"SHT_CUDA_INFO"
	.sectionflags	@""
	.align	4


	//----- nvinfo : EIATTR_CUDA_API_VERSION
	.align		4
        /*0000*/ 	.byte	0x04, 0x37
        /*0002*/ 	.short	(.L_65 - .L_64)
.L_64:
        /*0004*/ 	.word	0x00000082


	//----- nvinfo : EIATTR_KPARAM_INFO
	.align		4
.L_65:
        /*0008*/ 	.byte	0x04, 0x17
        /*000a*/ 	.short	(.L_67 - .L_66)
.L_66:
        /*000c*/ 	.word	0x00000000
        /*0010*/ 	.short	0x0009
        /*0012*/ 	.short	0x0048
        /*0014*/ 	.byte	0x00, 0xf0, 0x21, 0x00


	//----- nvinfo : EIATTR_KPARAM_INFO
	.align		4
.L_67:
        /*0018*/ 	.byte	0x04, 0x17
        /*001a*/ 	.short	(.L_69 - .L_68)
.L_68:
        /*001c*/ 	.word	0x00000000
        /*0020*/ 	.short	0x0008
        /*0022*/ 	.short	0x0040
        /*0024*/ 	.byte	0x00, 0xf0, 0x21, 0x00


	//----- nvinfo : EIATTR_KPARAM_INFO
	.align		4
.L_69:
        /*0028*/ 	.byte	0x04, 0x17
        /*002a*/ 	.short	(.L_71 - .L_70)
.L_70:
        /*002c*/ 	.word	0x00000000
        /*0030*/ 	.short	0x0007
        /*0032*/ 	.short	0x0038
        /*0034*/ 	.byte	0x00, 0xf0, 0x21, 0x00


	//----- nvinfo : EIATTR_KPARAM_INFO
	.align		4
.L_71:
        /*0038*/ 	.byte	0x04, 0x17
        /*003a*/ 	.short	(.L_73 - .L_72)
.L_72:
        /*003c*/ 	.word	0x00000000
        /*0040*/ 	.short	0x0006
        /*0042*/ 	.short	0x0030
        /*0044*/ 	.byte	0x00, 0xf0, 0x21, 0x00


	//----- nvinfo : EIATTR_KPARAM_INFO
	.align		4
.L_73:
        /*0048*/ 	.byte	0x04, 0x17
        /*004a*/ 	.short	(.L_75 - .L_74)
.L_74:
        /*004c*/ 	.word	0x00000000
        /*0050*/ 	.short	0x0005
        /*0052*/ 	.short	0x0028
        /*0054*/ 	.byte	0x00, 0xf5, 0x21, 0x00


	//----- nvinfo : EIATTR_KPARAM_INFO
	.align		4
.L_75:
        /*0058*/ 	.byte	0x04, 0x17
        /*005a*/ 	.short	(.L_77 - .L_76)
.L_76:
        /*005c*/ 	.word	0x00000000
        /*0060*/ 	.short	0x0004
        /*0062*/ 	.short	0x0020
        /*0064*/ 	.byte	0x00, 0xf5, 0x21, 0x00


	//----- nvinfo : EIATTR_KPARAM_INFO
	.align		4
.L_77:
        /*0068*/ 	.byte	0x04, 0x17
        /*006a*/ 	.short	(.L_79 - .L_78)
.L_78:
        /*006c*/ 	.word	0x00000000
        /*0070*/ 	.short	0x0003
        /*0072*/ 	.short	0x0018
        /*0074*/ 	.byte	0x00, 0xf5, 0x21, 0x00


	//----- nvinfo : EIATTR_KPARAM_INFO
	.align		4
.L_79:
        /*0078*/ 	.byte	0x04, 0x17
        /*007a*/ 	.short	(.L_81 - .L_80)
.L_80:
        /*007c*/ 	.word	0x00000000
        /*0080*/ 	.short	0x0002
        /*0082*/ 	.short	0x0010
        /*0084*/ 	.byte	0x00, 0xf5, 0x21, 0x00


	//----- nvinfo : EIATTR_KPARAM_INFO
	.align		4
.L_81:
        /*0088*/ 	.byte	0x04, 0x17
        /*008a*/ 	.short	(.L_83 - .L_82)
.L_82:
        /*008c*/ 	.word	0x00000000
        /*0090*/ 	.short	0x0001
        /*0092*/ 	.short	0x0008
        /*0094*/ 	.byte	0x00, 0xf5, 0x21, 0x00


	//----- nvinfo : EIATTR_KPARAM_INFO
	.align		4
.L_83:
        /*0098*/ 	.byte	0x04, 0x17
        /*009a*/ 	.short	(.L_85 - .L_84)
.L_84:
        /*009c*/ 	.word	0x00000000
        /*00a0*/ 	.short	0x0000
        /*00a2*/ 	.short	0x0000
        /*00a4*/ 	.byte	0x00, 0xf0, 0x21, 0x00


	//----- nvinfo : EIATTR_SPARSE_MMA_MASK
	.align		4
.L_85:
        /*00a8*/ 	.byte	0x03, 0x50
        /*00aa*/ 	.short	0x0000


	//----- nvinfo : EIATTR_MAXREG_COUNT
	.align		4
        /*00ac*/ 	.byte	0x03, 0x1b
        /*00ae*/ 	.short	0x00ff


	//----- nvinfo : EIATTR_MERCURY_ISA_VERSION
	.align		4
        /*00b0*/ 	.byte	0x03, 0x5f
        /*00b2*/ 	.short	0x0101


	//----- nvinfo : EIATTR_VRC_CTA_INIT_COUNT
	.align		4
        /*00b4*/ 	.byte	0x02, 0x4a
	.zero		1
	.zero		1


	//----- nvinfo : EIATTR_EXIT_INSTR_OFFSETS
	.align		4
        /*00b8*/ 	.byte	0x04, 0x1c
        /*00ba*/ 	.short	(.L_87 - .L_86)


	//   ....[0]....
.L_86:
        /*00bc*/ 	.word	0x00000080


	//   ....[1]....
        /*00c0*/ 	.word	0x00000620


	//----- nvinfo : EIATTR_CRS_STACK_SIZE
	.align		4
.L_87:
        /*00c4*/ 	.byte	0x04, 0x1e
        /*00c6*/ 	.short	(.L_89 - .L_88)
.L_88:
        /*00c8*/ 	.word	0x00000000


	//----- nvinfo : EIATTR_CBANK_PARAM_SIZE
	.align		4
.L_89:
        /*00cc*/ 	.byte	0x03, 0x19
        /*00ce*/ 	.short	0x0050


	//----- nvinfo : EIATTR_PARAM_CBANK
	.align		4
        /*00d0*/ 	.byte	0x04, 0x0a
        /*00d2*/ 	.short	(.L_91 - .L_90)
	.align		4
.L_90:
        /*00d4*/ 	.word	index@(.nv.constant0._ZN4Dune4Cuda11device_usmvIdEEvT_PKS2_PS2_S4_PKmS7_mmmm)
        /*00d8*/ 	.short	0x0380
        /*00da*/ 	.short	0x0050


	//----- nvinfo : EIATTR_SW_WAR
	.align		4
.L_91:
        /*00dc*/ 	.byte	0x04, 0x36
        /*00de*/ 	.short	(.L_93 - .L_92)
.L_92:
        /*00e0*/ 	.word	0x00000008
.L_93:


//--------------------- .nv.info._ZN4Dune4Cuda11device_usmvIfEEvT_PKS2_PS2_S4_PKmS7_mmmm --------------------------
	.section	.nv.info._ZN4Dune4Cuda11device_usmvIfEEvT_PKS2_PS2_S4_PKmS7_mmmm,"",@"SHT_CUDA_INFO"
	.sectionflags	@""
	.align	4


	//----- nvinfo : EIATTR_CUDA_API_VERSION
	.align		4
        /*0000*/ 	.byte	0x04, 0x37
        /*0002*/ 	.short	(.L_95 - .L_94)
.L_94:
        /*0004*/ 	.word	0x00000082


	//----- nvinfo : EIATTR_KPARAM_INFO
	.align		4
.L_95:
        /*0008*/ 	.byte	0x04, 0x17
        /*000a*/ 	.short	(.L_97 - .L_96)
.L_96:
        /*000c*/ 	.word	0x00000000
        /*0010*/ 	.short	0x0009
        /*0012*/ 	.short	0x0048
        /*0014*/ 	.byte	0x00, 0xf0, 0x21, 0x00


	//----- nvinfo : EIATTR_KPARAM_INFO
	.align		4
.L_97:
        /*0018*/ 	.byte	0x04, 0x17
        /*001a*/ 	.short	(.L_99 - .L_98)
.L_98:
        /*001c*/ 	.word	0x00000000
        /*0020*/ 	.short	0x0008
        /*0022*/ 	.short	0x0040
        /*0024*/ 	.byte	0x00, 0xf0, 0x21, 0x00


	//----- nvinfo : EIATTR_KPARAM_INFO
	.align		4
.L_99:
        /*0028*/ 	.byte	0x04, 0x17
        /*002a*/ 	.short	(.L_101 - .L_100)
.L_100:
        /*002c*/ 	.word	0x00000000
        /*0030*/ 	.short	0x0007
        /*0032*/ 	.short	0x0038
        /*0034*/ 	.byte	0x00, 0xf0, 0x21, 0x00


	//----- nvinfo : EIATTR_KPARAM_INFO
	.align		4
.L_101:
        /*0038*/ 	.byte	0x04, 0x17
        /*003a*/ 	.short	(.L_103 - .L_102)
.L_102:
        /*003c*/ 	.word	0x00000000
        /*0040*/ 	.short	0x0006
        /*0042*/ 	.short	0x0030
        /*0044*/ 	.byte	0x00, 0xf0, 0x21, 0x00


	//----- nvinfo : EIATTR_KPARAM_INFO
	.align		4
.L_103:
        /*0048*/ 	.byte	0x04, 0x17
        /*004a*/ 	.short	(.L_105 - .L_104)
.L_104:
        /*004c*/ 	.word	0x00000000
        /*0050*/ 	.short	0x0005
        /*0052*/ 	.short	0x0028
        /*0054*/ 	.byte	0x00, 0xf5, 0x21, 0x00


	//----- nvinfo : EIATTR_KPARAM_INFO
	.align		4
.L_105:
        /*0058*/ 	.byte	0x04, 0x17
        /*005a*/ 	.short	(.L_107 - .L_106)
.L_106:
        /*005c*/ 	.word	0x00000000
        /*0060*/ 	.short	0x0004
        /*0062*/ 	.short	0x0020
        /*0064*/ 	.byte	0x00, 0xf5, 0x21, 0x00


	//----- nvinfo : EIATTR_KPARAM_INFO
	.align		4
.L_107:
        /*0068*/ 	.byte	0x04, 0x17
        /*006a*/ 	.short	(.L_109 - .L_108)
.L_108:
        /*006c*/ 	.word	0x00000000
        /*0070*/ 	.short	0x0003
        /*0072*/ 	.short	0x0018
        /*0074*/ 	.byte	0x00, 0xf5, 0x21, 0x00


	//----- nvinfo : EIATTR_KPARAM_INFO
	.align		4
.L_109:
        /*0078*/ 	.byte	0x04, 0x17
        /*007a*/ 	.short	(.L_111 - .L_110)
.L_110:
        /*007c*/ 	.word	0x00000000
        /*0080*/ 	.short	0x0002
        /*0082*/ 	.short	0x0010
        /*0084*/ 	.byte	0x00, 0xf5, 0x21, 0x00


	//----- nvinfo : EIATTR_KPARAM_INFO
	.align		4
.L_111:
        /*0088*/ 	.byte	0x04, 0x17
        /*008a*/ 	.short	(.L_113 - .L_112)
.L_112:
        /*008c*/ 	.word	0x00000000
        /*0090*/ 	.short	0x0001
        /*0092*/ 	.short	0x0008
        /*0094*/ 	.byte	0x00, 0xf5, 0x21, 0x00


	//----- nvinfo : EIATTR_KPARAM_INFO
	.align		4
.L_113:
        /*0098*/ 	.byte	0x04, 0x17
        /*009a*/ 	.short	(.L_115 - .L_114)
.L_114:
        /*009c*/ 	.word	0x00000000
        /*00a0*/ 	.short	0x0000
        /*00a2*/ 	.short	0x0000
        /*00a4*/ 	.byte	0x00, 0xf0, 0x11, 0x00


	//----- nvinfo : EIATTR_SPARSE_MMA_MASK
	.align		4
.L_115:
        /*00a8*/ 	.byte	0x03, 0x50
        /*00aa*/ 	.short	0x0000


	//----- nvinfo : EIATTR_MAXREG_COUNT
	.align		4
        /*00ac*/ 	.byte	0x03, 0x1b
        /*00ae*/ 	.short	0x00ff


	//----- nvinfo : EIATTR_MERCURY_ISA_VERSION
	.align		4
        /*00b0*/ 	.byte	0x03, 0x5f
        /*00b2*/ 	.short	0x0101


	//----- nvinfo : EIATTR_VRC_CTA_INIT_COUNT
	.align		4
        /*00b4*/ 	.byte	0x02, 0x4a
	.zero		1
	.zero		1


	//----- nvinfo : EIATTR_EXIT_INSTR_OFFSETS
	.align		4
        /*00b8*/ 	.byte	0x04, 0x1c
        /*00ba*/ 	.short	(.L_117 - .L_116)


	//   ....[0]....
.L_116:
        /*00bc*/ 	.word	0x00000080


	//   ....[1]....
        /*00c0*/ 	.word	0x00000600


	//----- nvinfo : EIATTR_CRS_STACK_SIZE
	.align		4
.L_117:
        /*00c4*/ 	.byte	0x04, 0x1e
        /*00c6*/ 	.short	(.L_119 - .L_118)
.L_118:
        /*00c8*/ 	.word	0x00000000


	//----- nvinfo : EIATTR_CBANK_PARAM_SIZE
	.align		4
.L_119:
        /*00cc*/ 	.byte	0x03, 0x19
        /*00ce*/ 	.short	0x0050


	//----- nvinfo : EIATTR_PARAM_CBANK
	.align		4
        /*00d0*/ 	.byte	0x04, 0x0a
        /*00d2*/ 	.short	(.L_121 - .L_120)
	.align		4
.L_120:
        /*00d4*/ 	.word	index@(.nv.constant0._ZN4Dune4Cuda11device_usmvIfEEvT_PKS2_PS2_S4_PKmS7_mmmm)
        /*00d8*/ 	.short	0x0380
        /*00da*/ 	.short	0x0050


	//----- nvinfo : EIATTR_SW_WAR
	.align		4
.L_121:
        /*00dc*/ 	.byte	0x04, 0x36
        /*00de*/ 	.short	(.L_123 - .L_122)
.L_122:
        /*00e0*/ 	.word	0x00000008
.L_123:


//--------------------- .nv.info._ZN4Dune4Cuda10device_mmvIdEEvPKT_PS2_S4_PKmS7_mmmm --------------------------
	.section	.nv.info._ZN4Dune4Cuda10device_mmvIdEEvPKT_PS2_S4_PKmS7_mmmm,"",@"SHT_CUDA_INFO"
	.sectionflags	@""
	.align	4


	//----- nvinfo : EIATTR_CUDA_API_VERSION
	.align		4
        /*0000*/ 	.byte	0x04, 0x37
        /*0002*/ 	.short	(.L_125 - .L_124)
.L_124:
        /*0004*/ 	.word	0x00000082


	//----- nvinfo : EIATTR_KPARAM_INFO
	.align		4
.L_125:
        /*0008*/ 	.byte	0x04, 0x17
        /*000a*/ 	.short	(.L_127 - .L_126)
.L_126:
        /*000c*/ 	.word	0x00000000
        /*0010*/ 	.short	0x0008
        /*0012*/ 	.short	0x0040
        /*0014*/ 	.byte	0x00, 0xf0, 0x21, 0x00


	//----- nvinfo : EIATTR_KPARAM_INFO
	.align		4
.L_127:
        /*0018*/ 	.byte	0x04, 0x17
        /*001a*/ 	.short	(.L_129 - .L_128)
.L_128:
        /*001c*/ 	.word	0x00000000
        /*0020*/ 	.short	0x0007
        /*0022*/ 	.short	0x0038
        /*0024*/ 	.byte	0x00, 0xf0, 0x21, 0x00


	//----- nvinfo : EIATTR_KPARAM_INFO
	.align		4
.L_129:
        /*0028*/ 	.byte	0x04, 0x17
        /*002a*/ 	.short	(.L_131 - .L_130)
.L_130:
        /*002c*/ 	.word	0x00000000
        /*0030*/ 	.short	0x0006
        /*0032*/ 	.short	0x0030
        /*0034*/ 	.byte	0x00, 0xf0, 0x21, 0x00


	//----- nvinfo : EIATTR_KPARAM_INFO
	.align		4
.L_131:
        /*0038*/ 	.byte	0x04, 0x17
        /*003a*/ 	.short	(.L_133 - .L_132)
.L_132:
        /*003c*/ 	.word	0x00000000
        /*0040*/ 	.short	0x0005
        /*0042*/ 	.short	0x0028
        /*0044*/ 	.byte	0x00, 0xf0, 0x21, 0x00


	//----- nvinfo : EIATTR_KPARAM_INFO
	.align		4
.L_133:
        /*0048*/ 	.byte	0x04, 0x17
        /*004a*/ 	.short	(.L_135 - .L_134)
.L_134:
        /*004c*/ 	.word	0x00000000
        /*0050*/ 	.short	0x0004
        /*0052*/ 	.short	0x0020
        /*0054*/ 	.byte	0x00, 0xf5, 0x21, 0x00


	//----- nvinfo : EIATTR_KPARAM_INFO
	.align		4
.L_135:
        /*0058*/ 	.byte	0x04, 0x17
        /*005a*/ 	.short	(.L_137 - .L_136)
.L_136:
        /*005c*/ 	.word	0x00000000
        /*0060*/ 	.short	0x0003
        /*0062*/ 	.short	0x0018
        /*0064*/ 	.byte	0x00, 0xf5, 0x21, 0x00


	//----- nvinfo : EIATTR_KPARAM_INFO
	.align		4
.L_137:
        /*0068*/ 	.byte	0x04, 0x17
        /*006a*/ 	.short	(.L_139 - .L_138)
.L_138:
        /*006c*/ 	.word	0x00000000
        /*0070*/ 	.short	0x0002
        /*0072*/ 	.short	0x0010
        /*0074*/ 	.byte	0x00, 0xf5, 0x21, 0x00


	//----- nvinfo : EIATTR_KPARAM_INFO
	.align		4
.L_139:
        /*0078*/ 	.byte	0x04, 0x17
        /*007a*/ 	.short	(.L_141 - .L_140)
.L_140:
        /*007c*/ 	.word	0x00000000
        /*0080*/ 	.short	0x0001
        /*0082*/ 	.short	0x0008
        /*0084*/ 	.byte	0x00, 0xf5, 0x21, 0x00


	//----- nvinfo : EIATTR_KPARAM_INFO
	.align		4
.L_141:
        /*0088*/ 	.byte	0x04, 0x17
        /*008a*/ 	.short	(.L_143 - .L_142)
.L_142:
        /*008c*/ 	.word	0x00000000
        /*0090*/ 	.short	0x0000
        /*0092*/ 	.short	0x0000
        /*0094*/ 	.byte	0x00, 0xf5, 0x21, 0x00


	//----- nvinfo : EIATTR_SPARSE_MMA_MASK
	.align		4
.L_143:
        /*0098*/ 	.byte	0x03, 0x50
        /*009a*/ 	.short	0x0000


	//----- nvinfo : EIATTR_MAXREG_COUNT
	.align		4
        /*009c*/ 	.byte	0x03, 0x1b
        /*009e*/ 	.short	0x00ff


	//----- nvinfo : EIATTR_MERCURY_ISA_VERSION
	.align		4
        /*00a0*/ 	.byte	0x03, 0x5f
        /*00a2*/ 	.short	0x0101


	//----- nvinfo : EIATTR_VRC_CTA_INIT_COUNT
	.align		4
        /*00a4*/ 	.byte	0x02, 0x4a
	.zero		1
	.zero		1


	//----- nvinfo : EIATTR_EXIT_INSTR_OFFSETS
	.align		4
        /*00a8*/ 	.byte	0x04, 0x1c
        /*00aa*/ 	.short	(.L_145 - .L_144)


	//   ....[0]....
.L_144:
        /*00ac*/ 	.word	0x00000080


	//   ....[1]....
        /*00b0*/ 	.word	0x00000600


	//----- nvinfo : EIATTR_CRS_STACK_SIZE
	.align		4
.L_145:
        /*00b4*/ 	.byte	0x04, 0x1e
        /*00b6*/ 	.short	(.L_147 - .L_146)
.L_146:
        /*00b8*/ 	.word	0x00000000


	//----- nvinfo : EIATTR_CBANK_PARAM_SIZE
	.align		4
.L_147:
        /*00bc*/ 	.byte	0x03, 0x19
        /*00be*/ 	.short	0x0048


	//----- nvinfo : EIATTR_PARAM_CBANK
	.align		4
        /*00c0*/ 	.byte	0x04, 0x0a
        /*00c2*/ 	.short	(.L_149 - .L_148)
	.align		4
.L_148:
        /*00c4*/ 	.word	index@(.nv.constant0._ZN4Dune4Cuda10device_mmvIdEEvPKT_PS2_S4_PKmS7_mmmm)
        /*00c8*/ 	.short	0x0380
        /*00ca*/ 	.short	0x0048


	//----- nvinfo : EIATTR_SW_WAR
	.align		4
.L_149:
        /*00cc*/ 	.byte	0x04, 0x36
        /*00ce*/ 	.short	(.L_151 - .L_150)
.L_150:
        /*00d0*/ 	.word	0x00000008
.L_151:


//--------------------- .nv.info._ZN4Dune4Cuda10device_mmvIfEEvPKT_PS2_S4_PKmS7_mmmm --------------------------
	.section	.nv.info._ZN4Dune4Cuda10device_mmvIfEEvPKT_PS2_S4_PKmS7_mmmm,"",@"SHT_CUDA_INFO"
	.sectionflags	@""
	.align	4


	//----- nvinfo : EIATTR_CUDA_API_VERSION
	.align		4
        /*0000*/ 	.byte	0x04, 0x37
        /*0002*/ 	.short	(.L_153 - .L_152)
.L_152:
        /*0004*/ 	.word	0x00000082


	//----- nvinfo : EIATTR_KPARAM_INFO
	.align		4
.L_153:
        /*0008*/ 	.byte	0x04, 0x17
        /*000a*/ 	.short	(.L_155 - .L_154)
.L_154:
        /*000c*/ 	.word	0x00000000
        /*0010*/ 	.short	0x0008
        /*0012*/ 	.short	0x0040
        /*0014*/ 	.byte	0x00, 0xf0, 0x21, 0x00


	//----- nvinfo : EIATTR_KPARAM_INFO
	.align		4
.L_155:
        /*0018*/ 	.byte	0x04, 0x17
        /*001a*/ 	.short	(.L_157 - .L_156)
.L_156:
        /*001c*/ 	.word	0x00000000
        /*0020*/ 	.short	0x0007
        /*0022*/ 	.short	0x0038
        /*0024*/ 	.byte	0x00, 0xf0, 0x21, 0x00


	//----- nvinfo : EIATTR_KPARAM_INFO
	.align		4
.L_157:
        /*0028*/ 	.byte	0x04, 0x17
        /*002a*/ 	.short	(.L_159 - .L_158)
.L_158:
        /*002c*/ 	.word	0x00000000
        /*0030*/ 	.short	0x0006
        /*0032*/ 	.short	0x0030
        /*0034*/ 	.byte	0x00, 0xf0, 0x21, 0x00


	//----- nvinfo : EIATTR_KPARAM_INFO
	.align		4
.L_159:
        /*0038*/ 	.byte	0x04, 0x17
        /*003a*/ 	.short	(.L_161 - .L_160)
.L_160:
        /*003c*/ 	.word	0x00000000
        /*0040*/ 	.short	0x0005
        /*0042*/ 	.short	0x0028
        /*0044*/ 	.byte	0x00, 0xf0, 0x21, 0x00


	//----- nvinfo : EIATTR_KPARAM_INFO
	.align		4
.L_161:
        /*0048*/ 	.byte	0x04, 0x17
        /*004a*/ 	.short	(.L_163 - .L_162)
.L_162:
        /*004c*/ 	.word	0x00000000
        /*0050*/ 	.short	0x0004
        /*0052*/ 	.short	0x0020
        /*0054*/ 	.byte	0x00, 0xf5, 0x21, 0x00


	//----- nvinfo : EIATTR_KPARAM_INFO
	.align		4
.L_163:
        /*0058*/ 	.byte	0x04, 0x17
        /*005a*/ 	.short	(.L_165 - .L_164)
.L_164:
        /*005c*/ 	.word	0x00000000
        /*0060*/ 	.short	0x0003
        /*0062*/ 	.short	0x0018
        /*0064*/ 	.byte	0x00, 0xf5, 0x21, 0x00


	//----- nvinfo : EIATTR_KPARAM_INFO
	.align		4
.L_165:
        /*0068*/ 	.byte	0x04, 0x17
        /*006a*/ 	.short	(.L_167 - .L_166)
.L_166:
        /*006c*/ 	.word	0x00000000
        /*0070*/ 	.short	0x0002
        /*0072*/ 	.short	0x0010
        /*0074*/ 	.byte	0x00, 0xf5, 0x21, 0x00


	//----- nvinfo : EIATTR_KPARAM_INFO
	.align		4
.L_167:
        /*0078*/ 	.byte	0x04, 0x17
        /*007a*/ 	.short	(.L_169 - .L_168)
.L_168:
        /*007c*/ 	.word	0x00000000
        /*0080*/ 	.short	0x0001
        /*0082*/ 	.short	0x0008
        /*0084*/ 	.byte	0x00, 0xf5, 0x21, 0x00


	//----- nvinfo : EIATTR_KPARAM_INFO
	.align		4
.L_169:
        /*0088*/ 	.byte	0x04, 0x17
        /*008a*/ 	.short	(.L_171 - .L_170)
.L_170:
        /*008c*/ 	.word	0x00000000
        /*0090*/ 	.short	0x0000
        /*0092*/ 	.short	0x0000
        /*0094*/ 	.byte	0x00, 0xf5, 0x21, 0x00


	//----- nvinfo : EIATTR_SPARSE_MMA_MASK
	.align		4
.L_171:
        /*0098*/ 	.byte	0x03, 0x50
        /*009a*/ 	.short	0x0000


	//----- nvinfo : EIATTR_MAXREG_COUNT
	.align		4
        /*009c*/ 	.byte	0x03, 0x1b
        /*009e*/ 	.short	0x00ff


	//----- nvinfo : EIATTR_MERCURY_ISA_VERSION
	.align		4
        /*00a0*/ 	.byte	0x03, 0x5f
        /*00a2*/ 	.short	0x0101


	//----- nvinfo : EIATTR_VRC_CTA_INIT_COUNT
	.align		4
        /*00a4*/ 	.byte	0x02, 0x4a
	.zero		1
	.zero		1


	//----- nvinfo : EIATTR_EXIT_INSTR_OFFSETS
	.align		4
        /*00a8*/ 	.byte	0x04, 0x1c
        /*00aa*/ 	.short	(.L_173 - .L_172)


	//   ....[0]....
.L_172:
        /*00ac*/ 	.word	0x00000080


	//   ....[1]....
        /*00b0*/ 	.word	0x000005e0


	//----- nvinfo : EIATTR_CRS_STACK_SIZE
	.align		4
.L_173:
        /*00b4*/ 	.byte	0x04, 0x1e
        /*00b6*/ 	.short	(.L_175 - .L_174)
.L_174:
        /*00b8*/ 	.word	0x00000000


	//----- nvinfo : EIATTR_CBANK_PARAM_SIZE
	.align		4
.L_175:
        /*00bc*/ 	.byte	0x03, 0x19
        /*00be*/ 	.short	0x0048


	//----- nvinfo : EIATTR_PARAM_CBANK
	.align		4
        /*00c0*/ 	.byte	0x04, 0x0a
        /*00c2*/ 	.short	(.L_177 - .L_176)
	.align		4
.L_176:
        /*00c4*/ 	.word	index@(.nv.constant0._ZN4Dune4Cuda10device_mmvIfEEvPKT_PS2_S4_PKmS7_mmmm)
        /*00c8*/ 	.short	0x0380
        /*00ca*/ 	.short	0x0048


	//----- nvinfo : EIATTR_SW_WAR
	.align		4
.L_177:
        /*00cc*/ 	.byte	0x04, 0x36
        /*00ce*/ 	.short	(.L_179 - .L_178)
.L_178:
        /*00d0*/ 	.word	0x00000008
.L_179:


//--------------------- .nv.info._ZN4Dune4Cuda10device_umvIdEEvPKT_PS2_S4_PKmS7_mmmm --------------------------
	.section	.nv.info._ZN4Dune4Cuda10device_umvIdEEvPKT_PS2_S4_PKmS7_mmmm,"",@"SHT_CUDA_INFO"
	.sectionflags	@""
	.align	4


	//----- nvinfo : EIATTR_CUDA_API_VERSION
	.align		4
        /*0000*/ 	.byte	0x04, 0x37
        /*0002*/ 	.short	(.L_181 - .L_180)
.L_180:
        /*0004*/ 	.word	0x00000082


	//----- nvinfo : EIATTR_KPARAM_INFO
	.align		4
.L_181:
        /*0008*/ 	.byte	0x04, 0x17
        /*000a*/ 	.short	(.L_183 - .L_182)
.L_182:
        /*000c*/ 	.word	0x00000000
        /*0010*/ 	.short	0x0008
        /*0012*/ 	.short	0x0040
        /*0014*/ 	.byte	0x00, 0xf0, 0x21, 0x00


	//----- nvinfo : EIATTR_KPARAM_INFO
	.align		4
.L_183:
        /*0018*/ 	.byte	0x04, 0x17
        /*001a*/ 	.short	(.L_185 - .L_184)
.L_184:
        /*001c*/ 	.word	0x00000000
        /*0020*/ 	.short	0x0007
        /*0022*/ 	.short	0x0038
        /*0024*/ 	.byte	0x00, 0xf0, 0x21, 0x00


	//----- nvinfo : EIATTR_KPARAM_INFO
	.align		4
.L_185:
        /*0028*/ 	.byte	0x04, 0x17
        /*002a*/ 	.short	(.L_187 - .L_186)
.L_186:
        /*002c*/ 	.word	0x00000000
        /*0030*/ 	.short	0x0006
        /*0032*/ 	.short	0x0030
        /*0034*/ 	.byte	0x00, 0xf0, 0x21, 0x00


	//----- nvinfo : EIATTR_KPARAM_INFO
	.align		4
.L_187:
        /*0038*/ 	.byte	0x04, 0x17
        /*003a*/ 	.short	(.L_189 - .L_188)
.L_188:
        /*003c*/ 	.word	0x00000000
        /*0040*/ 	.short	0x0005
        /*0042*/ 	.short	0x0028
        /*0044*/ 	.byte	0x00, 0xf0, 0x21, 0x00


	//----- nvinfo : EIATTR_KPARAM_INFO
	.align		4
.L_189:
        /*0048*/ 	.byte	0x04, 0x17
        /*004a*/ 	.short	(.L_191 - .L_190)
.L_190:
        /*004c*/ 	.word	0x00000000
        /*0050*/ 	.short	0x0004
        /*0052*/ 	.short	0x0020
        /*0054*/ 	.byte	0x00, 0xf5, 0x21, 0x00


	//----- nvinfo : EIATTR_KPARAM_INFO
	.align		4
.L_191:
        /*0058*/ 	.byte	0x04, 0x17
        /*005a*/ 	.short	(.L_193 - .L_192)
.L_192:
        /*005c*/ 	.word	0x00000000
        /*0060*/ 	.short	0x0003
        /*0062*/ 	.short	0x0018
        /*0064*/ 	.byte	0x00, 0xf5, 0x21, 0x00


	//----- nvinfo : EIATTR_KPARAM_INFO
	.align		4
.L_193:
        /*0068*/ 	.byte	0x04, 0x17
        /*006a*/ 	.short	(.L_195 - .L_194)
.L_194:
        /*006c*/ 	.word	0x00000000
        /*0070*/ 	.short	0x0002
        /*0072*/ 	.short	0x0010
        /*0074*/ 	.byte	0x00, 0xf5, 0x21, 0x00


	//----- nvinfo : EIATTR_KPARAM_INFO
	.align		4
.L_195:
        /*0078*/ 	.byte	0x04, 0x17
        /*007a*/ 	.short	(.L_197 - .L_196)
.L_196:
        /*007c*/ 	.word	0x00000000
        /*0080*/ 	.short	0x0001
        /*0082*/ 	.short	0x0008
        /*0084*/ 	.byte	0x00, 0xf5, 0x21, 0x00


	//----- nvinfo : EIATTR_KPARAM_INFO
	.align		4
.L_197:
        /*0088*/ 	.byte	0x04, 0x17
        /*008a*/ 	.short	(.L_199 - .L_198)
.L_198:
        /*008c*/ 	.word	0x00000000
        /*0090*/ 	.short	0x0000
        /*0092*/ 	.short	0x0000
        /*0094*/ 	.byte	0x00, 0xf5, 0x21, 0x00


	//----- nvinfo : EIATTR_SPARSE_MMA_MASK
	.align		4
.L_199:
        /*0098*/ 	.byte	0x03, 0x50
        /*009a*/ 	.short	0x0000


	//----- nvinfo : EIATTR_MAXREG_COUNT
	.align		4
        /*009c*/ 	.byte	0x03, 0x1b
        /*009e*/ 	.short	0x00ff


	//----- nvinfo : EIATTR_MERCURY_ISA_VERSION
	.align		4
        /*00a0*/ 	.byte	0x03, 0x5f
        /*00a2*/ 	.short	0x0101


	//----- nvinfo : EIATTR_VRC_CTA_INIT_COUNT
	.align		4
        /*00a4*/ 	.byte	0x02, 0x4a
	.zero		1
	.zero		1


	//----- nvinfo : EIATTR_EXIT_INSTR_OFFSETS
	.align		4
        /*00a8*/ 	.byte	0x04, 0x1c
        /*00aa*/ 	.short	(.L_201 - .L_200)


	//   ....[0]....
.L_200:
        /*00ac*/ 	.word	0x00000080


	//   ....[1]....
        /*00b0*/ 	.word	0x00000600


	//----- nvinfo : EIATTR_CRS_STACK_SIZE
	.align		4
.L_201:
        /*00b4*/ 	.byte	0x04, 0x1e
        /*00b6*/ 	.short	(.L_203 - .L_202)
.L_202:
        /*00b8*/ 	.word	0x00000000


	//----- nvinfo : EIATTR_CBANK_PARAM_SIZE
	.align		4
.L_203:
        /*00bc*/ 	.byte	0x03, 0x19
        /*00be*/ 	.short	0x0048


	//----- nvinfo : EIATTR_PARAM_CBANK
	.align		4
        /*00c0*/ 	.byte	0x04, 0x0a
        /*00c2*/ 	.short	(.L_205 - .L_204)
	.align		4
.L_204:
        /*00c4*/ 	.word	index@(.nv.constant0._ZN4Dune4Cuda10device_umvIdEEvPKT_PS2_S4_PKmS7_mmmm)
        /*00c8*/ 	.short	0x0380
        /*00ca*/ 	.short	0x0048


	//----- nvinfo : EIATTR_SW_WAR
	.align		4
.L_205:
        /*00cc*/ 	.byte	0x04, 0x36
        /*00ce*/ 	.short	(.L_207 - .L_206)
.L_206:
        /*00d0*/ 	.word	0x00000008
.L_207:


//--------------------- .nv.info._ZN4Dune4Cuda10device_umvIfEEvPKT_PS2_S4_PKmS7_mmmm --------------------------
	.section	.nv.info._ZN4Dune4Cuda10device_umvIfEEvPKT_PS2_S4_PKmS7_mmmm,"",@"SHT_CUDA_INFO"
	.sectionflags	@""
	.align	4


	//----- nvinfo : EIATTR_CUDA_API_VERSION
	.align		4
        /*0000*/ 	.byte	0x04, 0x37
        /*0002*/ 	.short	(.L_209 - .L_208)
.L_208:
        /*0004*/ 	.word	0x00000082


	//----- nvinfo : EIATTR_KPARAM_INFO
	.align		4
.L_209:
        /*0008*/ 	.byte	0x04, 0x17
        /*000a*/ 	.short	(.L_211 - .L_210)
.L_210:
        /*000c*/ 	.word	0x00000000
        /*0010*/ 	.short	0x0008
        /*0012*/ 	.short	0x0040
        /*0014*/ 	.byte	0x00, 0xf0, 0x21, 0x00


	//----- nvinfo : EIATTR_KPARAM_INFO
	.align		4
.L_211:
        /*0018*/ 	.byte	0x04, 0x17
        /*001a*/ 	.short	(.L_213 - .L_212)
.L_212:
        /*001c*/ 	.word	0x00000000
        /*0020*/ 	.short	0x0007
        /*0022*/ 	.short	0x0038
        /*0024*/ 	.byte	0x00, 0xf0, 0x21, 0x00


	//----- nvinfo : EIATTR_KPARAM_INFO
	.align		4
.L_213:
        /*0028*/ 	.byte	0x04, 0x17
        /*002a*/ 	.short	(.L_215 - .L_214)
.L_214:
        /*002c*/ 	.word	0x00000000
        /*0030*/ 	.short	0x0006
        /*0032*/ 	.short	0x0030
        /*0034*/ 	.byte	0x00, 0xf0, 0x21, 0x00


	//----- nvinfo : EIATTR_KPARAM_INFO
	.align		4
.L_215:
        /*0038*/ 	.byte	0x04, 0x17
        /*003a*/ 	.short	(.L_217 - .L_216)
.L_216:
        /*003c*/ 	.word	0x00000000
        /*0040*/ 	.short	0x0005
        /*0042*/ 	.short	0x0028
        /*0044*/ 	.byte	0x00, 0xf0, 0x21, 0x00


	//----- nvinfo : EIATTR_KPARAM_INFO
	.align		4
.L_217:
        /*0048*/ 	.byte	0x04, 0x17
        /*004a*/ 	.short	(.L_219 - .L_218)
.L_218:
        /*004c*/ 	.word	0x00000000
        /*0050*/ 	.short	0x0004
        /*0052*/ 	.short	0x0020
        /*0054*/ 	.byte	0x00, 0xf5, 0x21, 0x00


	//----- nvinfo : EIATTR_KPARAM_INFO
	.align		4
.L_219:
        /*0058*/ 	.byte	0x04, 0x17
        /*005a*/ 	.short	(.L_221 - .L_220)
.L_220:
        /*005c*/ 	.word	0x00000000
        /*0060*/ 	.short	0x0003
        /*0062*/ 	.short	0x0018
        /*0064*/ 	.byte	0x00, 0xf5, 0x21, 0x00


	//----- nvinfo : EIATTR_KPARAM_INFO
	.align		4
.L_221:
        /*0068*/ 	.byte	0x04, 0x17
        /*006a*/ 	.short	(.L_223 - .L_222)
.L_222:
        /*006c*/ 	.word	0x00000000
        /*0070*/ 	.short	0x0002
        /*0072*/ 	.short	0x0010
        /*0074*/ 	.byte	0x00, 0xf5, 0x21, 0x00


	//----- nvinfo : EIATTR_KPARAM_INFO
	.align		4
.L_223:
        /*0078*/ 	.byte	0x04, 0x17
        /*007a*/ 	.short	(.L_225 - .L_224)
.L_224:
        /*007c*/ 	.word	0x00000000
        /*0080*/ 	.short	0x0001
        /*0082*/ 	.short	0x0008
        /*0084*/ 	.byte	0x00, 0xf5, 0x21, 0x00


	//----- nvinfo : EIATTR_KPARAM_INFO
	.align		4
.L_225:
        /*0088*/ 	.byte	0x04, 0x17
        /*008a*/ 	.short	(.L_227 - .L_226)
.L_226:
        /*008c*/ 	.word	0x00000000
        /*0090*/ 	.short	0x0000
        /*0092*/ 	.short	0x0000
        /*0094*/ 	.byte	0x00, 0xf5, 0x21, 0x00


	//----- nvinfo : EIATTR_SPARSE_MMA_MASK
	.align		4
.L_227:
        /*0098*/ 	.byte	0x03, 0x50
        /*009a*/ 	.short	0x0000


	//----- nvinfo : EIATTR_MAXREG_COUNT
	.align		4
        /*009c*/ 	.byte	0x03, 0x1b
        /*009e*/ 	.short	0x00ff


	//----- nvinfo : EIATTR_MERCURY_ISA_VERSION
	.align		4
        /*00a0*/ 	.byte	0x03, 0x5f
        /*00a2*/ 	.short	0x0101


	//----- nvinfo : EIATTR_VRC_CTA_INIT_COUNT
	.align		4
        /*00a4*/ 	.byte	0x02, 0x4a
	.zero		1
	.zero		1


	//----- nvinfo : EIATTR_EXIT_INSTR_OFFSETS
	.align		4
        /*00a8*/ 	.byte	0x04, 0x1c
        /*00aa*/ 	.short	(.L_229 - .L_228)


	//   ....[0]....
.L_228:
        /*00ac*/ 	.word	0x00000080


	//   ....[1]....
        /*00b0*/ 	.word	0x000005e0


	//----- nvinfo : EIATTR_CRS_STACK_SIZE
	.align		4
.L_229:
        /*00b4*/ 	.byte	0x04, 0x1e
        /*00b6*/ 	.short	(.L_231 - .L_230)
.L_230:
        /*00b8*/ 	.word	0x00000000


	//----- nvinfo : EIATTR_CBANK_PARAM_SIZE
	.align		4
.L_231:
        /*00bc*/ 	.byte	0x03, 0x19
        /*00be*/ 	.short	0x0048


	//----- nvinfo : EIATTR_PARAM_CBANK
	.align		4
        /*00c0*/ 	.byte	0x04, 0x0a
        /*00c2*/ 	.short	(.L_233 - .L_232)
	.align		4
.L_232:
        /*00c4*/ 	.word	index@(.nv.constant0._ZN4Dune4Cuda10device_umvIfEEvPKT_PS2_S4_PKmS7_mmmm)
        /*00c8*/ 	.short	0x0380
        /*00ca*/ 	.short	0x0048


	//----- nvinfo : EIATTR_SW_WAR
	.align		4
.L_233:
        /*00cc*/ 	.byte	0x04, 0x36
        /*00ce*/ 	.short	(.L_235 - .L_234)
.L_234:
        /*00d0*/ 	.word	0x00000008
.L_235:


//--------------------- .nv.info._ZN4Dune4Cuda9device_mvIdEEvPKT_PS2_S4_PKmS7_mmmm --------------------------
	.section	.nv.info._ZN4Dune4Cuda9device_mvIdEEvPKT_PS2_S4_PKmS7_mmmm,"",@"SHT_CUDA_INFO"
	.sectionflags	@""
	.align	4


	//----- nvinfo : EIATTR_CUDA_API_VERSION
	.align		4
        /*0000*/ 	.byte	0x04, 0x37
        /*0002*/ 	.short	(.L_237 - .L_236)
.L_236:
        /*0004*/ 	.word	0x00000082


	//----- nvinfo : EIATTR_KPARAM_INFO
	.align		4
.L_237:
        /*0008*/ 	.byte	0x04, 0x17
        /*000a*/ 	.short	(.L_239 - .L_238)
.L_238:
        /*000c*/ 	.word	0x00000000
        /*0010*/ 	.short	0x0008
        /*0012*/ 	.short	0x0040
        /*0014*/ 	.byte	0x00, 0xf0, 0x21, 0x00


	//----- nvinfo : EIATTR_KPARAM_INFO
	.align		4
.L_239:
        /*0018*/ 	.byte	0x04, 0x17
        /*001a*/ 	.short	(.L_241 - .L_240)
.L_240:
        /*001c*/ 	.word	0x00000000
        /*0020*/ 	.short	0x0007
        /*0022*/ 	.short	0x0038
        /*0024*/ 	.byte	0x00, 0xf0, 0x21, 0x00


	//----- nvinfo : EIATTR_KPARAM_INFO
	.align		4
.L_241:
        /*0028*/ 	.byte	0x04, 0x17
        /*002a*/ 	.short	(.L_243 - .L_242)
.L_242:
        /*002c*/ 	.word	0x00000000
        /*0030*/ 	.short	0x0006
        /*0032*/ 	.short	0x0030
        /*0034*/ 	.byte	0x00, 0xf0, 0x21, 0x00


	//----- nvinfo : EIATTR_KPARAM_INFO
	.align		4
.L_243:
        /*0038*/ 	.byte	0x04, 0x17
        /*003a*/ 	.short	(.L_245 - .L_244)
.L_244:
        /*003c*/ 	.word	0x00000000
        /*0040*/ 	.short	0x0005
        /*0042*/ 	.short	0x0028
        /*0044*/ 	.byte	0x00, 0xf0, 0x21, 0x00


	//----- nvinfo : EIATTR_KPARAM_INFO
	.align		4
.L_245:
        /*0048*/ 	.byte	0x04, 0x17
        /*004a*/ 	.short	(.L_247 - .L_246)
.L_246:
        /*004c*/ 	.word	0x00000000
        /*0050*/ 	.short	0x0004
        /*0052*/ 	.short	0x0020
        /*0054*/ 	.byte	0x00, 0xf5, 0x21, 0x00


	//----- nvinfo : EIATTR_KPARAM_INFO
	.align		4
.L_247:
        /*0058*/ 	.byte	0x04, 0x17
        /*005a*/ 	.short	(.L_249 - .L_248)
.L_248:
        /*005c*/ 	.word	0x00000000
        /*0060*/ 	.short	0x0003
        /*0062*/ 	.short	0x0018
        /*0064*/ 	.byte	0x00, 0xf5, 0x21, 0x00


	//----- nvinfo : EIATTR_KPARAM_INFO
	.align		4
.L_249:
        /*0068*/ 	.byte	0x04, 0x17
        /*006a*/ 	.short	(.L_251 - .L_250)
.L_250:
        /*006c*/ 	.word	0x00000000
        /*0070*/ 	.short	0x0002
        /*0072*/ 	.short	0x0010
        /*0074*/ 	.byte	0x00, 0xf5, 0x21, 0x00


	//----- nvinfo : EIATTR_KPARAM_INFO
	.align		4
.L_251:
        /*0078*/ 	.byte	0x04, 0x17
        /*007a*/ 	.short	(.L_253 - .L_252)
.L_252:
        /*007c*/ 	.word	0x00000000
        /*0080*/ 	.short	0x0001
        /*0082*/ 	.short	0x0008
        /*0084*/ 	.byte	0x00, 0xf5, 0x21, 0x00


	//----- nvinfo : EIATTR_KPARAM_INFO
	.align		4
.L_253:
        /*0088*/ 	.byte	0x04, 0x17
        /*008a*/ 	.short	(.L_255 - .L_254)
.L_254:
        /*008c*/ 	.word	0x00000000
        /*0090*/ 	.short	0x0000
        /*0092*/ 	.short	0x0000
        /*0094*/ 	.byte	0x00, 0xf5, 0x21, 0x00


	//----- nvinfo : EIATTR_SPARSE_MMA_MASK
	.align		4
.L_255:
        /*0098*/ 	.byte	0x03, 0x50
        /*009a*/ 	.short	0x0000


	//----- nvinfo : EIATTR_MAXREG_COUNT
	.align		4
        /*009c*/ 	.byte	0x03, 0x1b
        /*009e*/ 	.short	0x00ff


	//----- nvinfo : EIATTR_MERCURY_ISA_VERSION
	.align		4
        /*00a0*/ 	.byte	0x03, 0x5f
        /*00a2*/ 	.short	0x0101


	//----- nvinfo : EIATTR_VRC_CTA_INIT_COUNT
	.align		4
        /*00a4*/ 	.byte	0x02, 0x4a
	.zero		1
	.zero		1


	//----- nvinfo : EIATTR_EXIT_INSTR_OFFSETS
	.align		4
        /*00a8*/ 	.byte	0x04, 0x1c
        /*00aa*/ 	.short	(.L_257 - .L_256)


	//   ....[0]....
.L_256:
        /*00ac*/ 	.word	0x00000080


	//   ....[1]....
        /*00b0*/ 	.word	0x00000600


	//----- nvinfo : EIATTR_CRS_STACK_SIZE
	.align		4
.L_257:
        /*00b4*/ 	.byte	0x04, 0x1e
        /*00b6*/ 	.short	(.L_259 - .L_258)
.L_258:
        /*00b8*/ 	.word	0x00000000


	//----- nvinfo : EIATTR_CBANK_PARAM_SIZE
	.align		4
.L_259:
        /*00bc*/ 	.byte	0x03, 0x19
        /*00be*/ 	.short	0x0048


	//----- nvinfo : EIATTR_PARAM_CBANK
	.align		4
        /*00c0*/ 	.byte	0x04, 0x0a
        /*00c2*/ 	.short	(.L_261 - .L_260)
	.align		4
.L_260:
        /*00c4*/ 	.word	index@(.nv.constant0._ZN4Dune4Cuda9device_mvIdEEvPKT_PS2_S4_PKmS7_mmmm)
        /*00c8*/ 	.short	0x0380
        /*00ca*/ 	.short	0x0048


	//----- nvinfo : EIATTR_SW_WAR
	.align		4
.L_261:
        /*00cc*/ 	.byte	0x04, 0x36
        /*00ce*/ 	.short	(.L_263 - .L_262)
.L_262:
        /*00d0*/ 	.word	0x00000008
.L_263:


//--------------------- .nv.info._ZN4Dune4Cuda9device_mvIfEEvPKT_PS2_S4_PKmS7_mmmm --------------------------
	.section	.nv.info._ZN4Dune4Cuda9device_mvIfEEvPKT_PS2_S4_PKmS7_mmmm,"",@"SHT_CUDA_INFO"
	.sectionflags	@""
	.align	4


	//----- nvinfo : EIATTR_CUDA_API_VERSION
	.align		4
        /*0000*/ 	.byte	0x04, 0x37
        /*0002*/ 	.short	(.L_265 - .L_264)
.L_264:
        /*0004*/ 	.word	0x00000082


	//----- nvinfo : EIATTR_KPARAM_INFO
	.align		4
.L_265:
        /*0008*/ 	.byte	0x04, 0x17
        /*000a*/ 	.short	(.L_267 - .L_266)
.L_266:
        /*000c*/ 	.word	0x00000000
        /*0010*/ 	.short	0x0008
        /*0012*/ 	.short	0x0040
        /*0014*/ 	.byte	0x00, 0xf0, 0x21, 0x00


	//----- nvinfo : EIATTR_KPARAM_INFO
	.align		4
.L_267:
        /*0018*/ 	.byte	0x04, 0x17
        /*001a*/ 	.short	(.L_269 - .L_268)
.L_268:
        /*001c*/ 	.word	0x00000000
        /*0020*/ 	.short	0x0007
        /*0022*/ 	.short	0x0038
        /*0024*/ 	.byte	0x00, 0xf0, 0x21, 0x00


	//----- nvinfo : EIATTR_KPARAM_INFO
	.align		4
.L_269:
        /*0028*/ 	.byte	0x04, 0x17
        /*002a*/ 	.short	(.L_271 - .L_270)
.L_270:
        /*002c*/ 	.word	0x00000000
        /*0030*/ 	.short	0x0006
        /*0032*/ 	.short	0x0030
        /*0034*/ 	.byte	0x00, 0xf0, 0x21, 0x00


	//----- nvinfo : EIATTR_KPARAM_INFO
	.align		4
.L_271:
        /*0038*/ 	.byte	0x04, 0x17
        /*003a*/ 	.short	(.L_273 - .L_272)
.L_272:
        /*003c*/ 	.word	0x00000000
        /*0040*/ 	.short	0x0005
        /*0042*/ 	.short	0x0028
        /*0044*/ 	.byte	0x00, 0xf0, 0x21, 0x00


	//----- nvinfo : EIATTR_KPARAM_INFO
	.align		4
.L_273:
        /*0048*/ 	.byte	0x04, 0x17
        /*004a*/ 	.short	(.L_275 - .L_274)
.L_274:
        /*004c*/ 	.word	0x00000000
        /*0050*/ 	.short	0x0004
        /*0052*/ 	.short	0x0020
        /*0054*/ 	.byte	0x00, 0xf5, 0x21, 0x00


	//----- nvinfo : EIATTR_KPARAM_INFO
	.align		4
.L_275:
        /*0058*/ 	.byte	0x04, 0x17
        /*005a*/ 	.short	(.L_277 - .L_276)
.L_276:
        /*005c*/ 	.word	0x00000000
        /*0060*/ 	.short	0x0003
        /*0062*/ 	.short	0x0018
        /*0064*/ 	.byte	0x00, 0xf5, 0x21, 0x00


	//----- nvinfo : EIATTR_KPARAM_INFO
	.align		4
.L_277:
        /*0068*/ 	.byte	0x04, 0x17
        /*006a*/ 	.short	(.L_279 - .L_278)
.L_278:
        /*006c*/ 	.word	0x00000000
        /*0070*/ 	.short	0x0002
        /*0072*/ 	.short	0x0010
        /*0074*/ 	.byte	0x00, 0xf5, 0x21, 0x00


	//----- nvinfo : EIATTR_KPARAM_INFO
	.align		4
.L_279:
        /*0078*/ 	.byte	0x04, 0x17
        /*007a*/ 	.short	(.L_281 - .L_280)
.L_280:
        /*007c*/ 	.word	0x00000000
        /*0080*/ 	.short	0x0001
        /*0082*/ 	.short	0x0008
        /*0084*/ 	.byte	0x00, 0xf5, 0x21, 0x00


	//----- nvinfo : EIATTR_KPARAM_INFO
	.align		4
.L_281:
        /*0088*/ 	.byte	0x04, 0x17
        /*008a*/ 	.short	(.L_283 - .L_282)
.L_282:
        /*008c*/ 	.word	0x00000000
        /*0090*/ 	.short	0x0000
        /*0092*/ 	.short	0x0000
        /*0094*/ 	.byte	0x00, 0xf5, 0x21, 0x00


	//----- nvinfo : EIATTR_SPARSE_MMA_MASK
	.align		4
.L_283:
        /*0098*/ 	.byte	0x03, 0x50
        /*009a*/ 	.short	0x0000


	//----- nvinfo : EIATTR_MAXREG_COUNT
	.align		4
        /*009c*/ 	.byte	0x03, 0x1b
        /*009e*/ 	.short	0x00ff


	//----- nvinfo : EIATTR_MERCURY_ISA_VERSION
	.align		4
        /*00a0*/ 	.byte	0x03, 0x5f
        /*00a2*/ 	.short	0x0101


	//----- nvinfo : EIATTR_VRC_CTA_INIT_COUNT
	.align		4
        /*00a4*/ 	.byte	0x02, 0x4a
	.zero		1
	.zero		1


	//----- nvinfo : EIATTR_EXIT_INSTR_OFFSETS
	.align		4
        /*00a8*/ 	.byte	0x04, 0x1c
        /*00aa*/ 	.short	(.L_285 - .L_284)


	//   ....[0]....
.L_284:
        /*00ac*/ 	.word	0x00000080


	//   ....[1]....
        /*00b0*/ 	.word	0x000005e0


	//----- nvinfo : EIATTR_CRS_STACK_SIZE
	.align		4
.L_285:
        /*00b4*/ 	.byte	0x04, 0x1e
        /*00b6*/ 	.short	(.L_287 - .L_286)
.L_286:
        /*00b8*/ 	.word	0x00000000


	//----- nvinfo : EIATTR_CBANK_PARAM_SIZE
	.align		4
.L_287:
        /*00bc*/ 	.byte	0x03, 0x19
        /*00be*/ 	.short	0x0048


	//----- nvinfo : EIATTR_PARAM_CBANK
	.align		4
        /*00c0*/ 	.byte	0x04, 0x0a
        /*00c2*/ 	.short	(.L_289 - .L_288)
	.align		4
.L_288:
        /*00c4*/ 	.word	index@(.nv.constant0._ZN4Dune4Cuda9device_mvIfEEvPKT_PS2_S4_PKmS7_mmmm)
        /*00c8*/ 	.short	0x0380
        /*00ca*/ 	.short	0x0048


	//----- nvinfo : EIATTR_SW_WAR
	.align		4
.L_289:
        /*00cc*/ 	.byte	0x04, 0x36
        /*00ce*/ 	.short	(.L_291 - .L_290)
.L_290:
        /*00d0*/ 	.word	0x00000008
.L_291:


//--------------------- .nv.callgraph             --------------------------
	.section	.nv.callgraph,"",@"SHT_CUDA_CALLGRAPH"
	.align	4
	.sectionentsize	8
	.align		4
        /*0000*/ 	.word	0x00000000
	.align		4
        /*0004*/ 	.word	0xffffffff
	.align		4
        /*0008*/ 	.word	0x00000000
	.align		4
        /*000c*/ 	.word	0xfffffffe
	.align		4
        /*0010*/ 	.word	0x00000000
	.align		4
        /*0014*/ 	.word	0xfffffffd
	.align		4
        /*0018*/ 	.word	0x00000000
	.align		4
        /*001c*/ 	.word	0xfffffffc


//--------------------- .text._ZN4Dune4Cuda11device_usmvIdEEvT_PKS2_PS2_S4_PKmS7_mmmm --------------------------
	.section	.text._ZN4Dune4Cuda11device_usmvIdEEvT_PKS2_PS2_S4_PKmS7_mmmm,"ax",@progbits
	.align	128
        .global         _ZN4Dune4Cuda11device_usmvIdEEvT_PKS2_PS2_S4_PKmS7_mmmm
        .type           _ZN4Dune4Cuda11device_usmvIdEEvT_PKS2_PS2_S4_PKmS7_mmmm,@function
        .size           _ZN4Dune4Cuda11device_usmvIdEEvT_PKS2_PS2_S4_PKmS7_mmmm,(.L_x_48 - _ZN4Dune4Cuda11device_usmvIdEEvT_PKS2_PS2_S4_PKmS7_mmmm)
        .other          _ZN4Dune4Cuda11device_usmvIdEEvT_PKS2_PS2_S4_PKmS7_mmmm,@"STO_CUDA_ENTRY STV_DEFAULT"
_ZN4Dune4Cuda11device_usmvIdEEvT_PKS2_PS2_S4_PKmS7_mmmm:
.text._ZN4Dune4Cuda11device_usmvIdEEvT_PKS2_PS2_S4_PKmS7_mmmm:
[----:B------:R-:W-:Y:S01]  /*0000*/  LDC R1, c[0x0][0x37c] ;  /* 0x0000df00ff017b82 */ /* 0x000fe20000000800 */
[----:B------:R-:W0:Y:S01]  /*0010*/  S2R R8, SR_TID.X ;  /* 0x0000000000087919 */ /* 0x000e220000002100 */
[----:B------:R-:W0:Y:S01]  /*0020*/  LDCU UR4, c[0x0][0x360] ;  /* 0x00006c00ff0477ac */ /* 0x000e220008000800 */
[----:B------:R-:W0:Y:S01]  /*0030*/  S2R R9, SR_CTAID.X ;  /* 0x0000000000097919 */ /* 0x000e220000002500 */
[----:B------:R-:W1:Y:S01]  /*0040*/  LDCU.64 UR6, c[0x0][0x3b0] ;  /* 0x00007600ff0677ac */ /* 0x000e620008000a00 */
[----:B0-----:R-:W-:-:S05]  /*0050*/  IMAD R8, R9, UR4, R8 ;  /* 0x0000000409087c24 */ /* 0x001fca000f8e0208 */
[----:B-1----:R-:W-:-:S04]  /*0060*/  ISETP.GE.U32.AND P0, PT, R8, UR6, PT ;  /* 0x0000000608007c0c */ /* 0x002fc8000bf06070 */
[----:B------:R-:W-:-:S13]  /*0070*/  ISETP.GE.U32.AND.EX P0, PT, RZ, UR7, PT, P0 ;  /* 0x00000007ff007c0c */ /* 0x000fda000bf06100 */
[----:B------:R-:W-:Y:S05]  /*0080*/  @P0 EXIT ;  /* 0x000000000000094d */ /* 0x000fea0003800000 */
[----:B------:R-:W0:Y:S01]  /*0090*/  LDCU.64 UR4, c[0x0][0x390] ;  /* 0x00007200ff0477ac */ /* 0x000e220008000a00 */
[----:B------:R-:W1:Y:S01]  /*00a0*/  LDCU.64 UR6, c[0x0][0x358] ;  /* 0x00006b00ff0677ac */ /* 0x000e620008000a00 */
[----:B------:R-:W2:Y:S01]  /*00b0*/  LDCU UR9, c[0x0][0x3bc] ;  /* 0x00007780ff0977ac */ /* 0x000ea20008000800 */
[----:B0-----:R-:W-:-:S04]  /*00c0*/  LEA R2, P0, R8, UR4, 0x3 ;  /* 0x0000000408027c11 */ /* 0x001fc8000f8018ff */
[----:B------:R-:W-:-:S05]  /*00d0*/  LEA.HI.X R3, R8, UR5, RZ, 0x3, P0 ;  /* 0x0000000508037c11 */ /* 0x000fca00080f1cff */
[----:B-1----:R0:W5:Y:S01]  /*00e0*/  LDG.E.64 R4, desc[UR6][R2.64] ;  /* 0x0000000602047981 */ /* 0x002162000c1e1b00 */
[----:B------:R-:W1:Y:S01]  /*00f0*/  LDCU.64 UR4, c[0x0][0x3c8] ;  /* 0x00007900ff0477ac */ /* 0x000e620008000a00 */
[----:B--2---:R-:W-:Y:S01]  /*0100*/  UISETP.NE.U32.AND UP0, UPT, UR9, URZ, UPT ;  /* 0x000000ff0900728c */ /* 0x004fe2000bf05070 */
[----:B-1----:R-:W-:Y:S02]  /*0110*/  IMAD.U32 R6, RZ, RZ, UR4 ;  /* 0x00000004ff067e24 */ /* 0x002fe4000f8e00ff */
[----:B------:R-:W-:-:S06]  /*0120*/  IMAD.U32 R7, RZ, RZ, UR5 ;  /* 0x00000005ff077e24 */ /* 0x000fcc000f8e00ff */
[----:B0-----:R-:W-:Y:S05]  /*0130*/  BRA.U UP0, `(.L_x_0) ;  /* 0x0000000100647547 */ /* 0x001fea000b800000 */
[----:B------:R-:W0:Y:S01]  /*0140*/  LDCU UR8, c[0x0][0x3b8] ;  /* 0x00007700ff0877ac */ /* 0x000e220008000800 */
[----:B------:R-:W-:Y:S01]  /*0150*/  IMAD.MOV.U32 R15, RZ, RZ, RZ ;  /* 0x000000ffff0f7224 */ /* 0x000fe200078e00ff */
[----:B0-----:R-:W0:Y:S01]  /*0160*/  I2F.U32.RP R0, UR8 ;  /* 0x0000000800007d06 */ /* 0x001e220008209000 */
[----:B------:R-:W-:-:S07]  /*0170*/  ISETP.NE.U32.AND P2, PT, RZ, UR8, PT ;  /* 0x00000008ff007c0c */ /* 0x000fce000bf45070 */
[----:B0-----:R-:W0:Y:S02]  /*0180*/  MUFU.RCP R0, R0 ;  /* 0x0000000000007308 */ /* 0x001e240000001000 */
[----:B0-----:R-:W-:-:S06]  /*0190*/  VIADD R10, R0, 0xffffffe ;  /* 0x0ffffffe000a7836 */ /* 0x001fcc0000000000 */
[----:B------:R0:W1:Y:S02]  /*01a0*/  F2I.FTZ.U32.TRUNC.NTZ R11, R10 ;  /* 0x0000000a000b7305 */ /* 0x000064000021f000 */
[----:B0-----:R-:W-:Y:S02]  /*01b0*/  HFMA2 R10, -RZ, RZ, 0, 0 ;  /* 0x00000000ff0a7431 */ /* 0x001fe400000001ff */
[----:B-1----:R-:W-:-:S04]  /*01c0*/  IMAD R9, R11, UR8, RZ ;  /* 0x000000080b097c24 */ /* 0x002fc8000f8e02ff */
[----:B------:R-:W-:-:S04]  /*01d0*/  IMAD.MOV R9, RZ, RZ, -R9 ;  /* 0x000000ffff097224 */ /* 0x000fc800078e0a09 */
[----:B------:R-:W-:-:S06]  /*01e0*/  IMAD.HI.U32 R11, R11, R9, R10 ;  /* 0x000000090b0b7227 */ /* 0x000fcc00078e000a */
[----:B------:R-:W-:-:S04]  /*01f0*/  IMAD.HI.U32 R11, R11, R8, RZ ;  /* 0x000000080b0b7227 */ /* 0x000fc800078e00ff */
[----:B------:R-:W-:-:S04]  /*0200*/  IMAD.MOV R9, RZ, RZ, -R11 ;  /* 0x000000ffff097224 */ /* 0x000fc800078e0a0b */
[----:B------:R-:W-:-:S05]  /*0210*/  IMAD R9, R9, UR8, R8 ;  /* 0x0000000809097c24 */ /* 0x000fca000f8e0208 */
[----:B------:R-:W-:-:S13]  /*0220*/  ISETP.GE.U32.AND P0, PT, R9, UR8, PT ;  /* 0x0000000809007c0c */ /* 0x000fda000bf06070 */
[----:B------:R-:W-:Y:S02]  /*0230*/  @P0 VIADD R9, R9, -UR8 ;  /* 0x8000000809090c36 */ /* 0x000fe40008000000 */
[----:B------:R-:W-:-:S03]  /*0240*/  @P0 VIADD R11, R11, 0x1 ;  /* 0x000000010b0b0836 */ /* 0x000fc60000000000 */
[----:B------:R-:W-:Y:S01]  /*0250*/  ISETP.GE.U32.AND P1, PT, R9, UR8, PT ;  /* 0x0000000809007c0c */ /* 0x000fe2000bf26070 */
[----:B------:R-:W-:-:S12]  /*0260*/  IMAD.MOV.U32 R9, RZ, RZ, RZ ;  /* 0x000000ffff097224 */ /* 0x000fd800078e00ff */
[----:B------:R-:W-:Y:S01]  /*0270*/  @P1 VIADD R11, R11, 0x1 ;  /* 0x000000010b0b1836 */ /* 0x000fe20000000000 */
[----:B------:R-:W-:-:S04]  /*0280*/  @!P2 LOP3.LUT R11, RZ, UR8, RZ, 0x33, !PT ;  /* 0x00000008ff0bac12 */ /* 0x000fc8000f8e33ff */
[----:B------:R-:W-:-:S05]  /*0290*/  IADD3 R17, PT, PT, -R11, RZ, RZ ;  /* 0x000000ff0b117210 */ /* 0x000fca0007ffe1ff */
[----:B------:R-:W-:Y:S02]  /*02a0*/  IMAD R17, R17, UR8, R8 ;  /* 0x0000000811117c24 */ /* 0x000fe4000f8e0208 */
[----:B------:R-:W-:Y:S01]  /*02b0*/  IMAD.MOV.U32 R8, RZ, RZ, R11 ;  /* 0x000000ffff087224 */ /* 0x000fe200078e000b */
[----:B------:R-:W-:Y:S06]  /*02c0*/  BRA `(.L_x_1) ;  /* 0x0000000000347947 */ /* 0x000fec0003800000 */
.L_x_0:
[----:B------:R-:W-:-:S07]  /*02d0*/  MOV R0, 0x2f0 ;  /* 0x000002f000007802 */ /* 0x000fce0000000f00 */
[----:B-----5:R-:W-:Y:S05]  /*02e0*/  CALL.REL.NOINC `($__internal_0_$__cuda_sm20_div_u64) ;  /* 0x0000000000d07944 */ /* 0x020fea0003c00000 */
[----:B------:R-:W0:Y:S01]  /*02f0*/  LDCU.64 UR8, c[0x0][0x3b8] ;  /* 0x00007700ff0877ac */ /* 0x000e220008000a00 */
[----:B------:R-:W-:Y:S01]  /*0300*/  IADD3 R15, P0, PT, RZ, -R12, RZ ;  /* 0x8000000cff0f7210 */ /* 0x000fe20007f1e0ff */
[----:B------:R-:W-:-:S03]  /*0310*/  IMAD.MOV.U32 R9, RZ, RZ, RZ ;  /* 0x000000ffff097224 */ /* 0x000fc600078e00ff */
[----:B------:R-:W-:-:S05]  /*0320*/  IADD3.X R0, PT, PT, RZ, ~R13, RZ, P0, !PT ;  /* 0x8000000dff007210 */ /* 0x000fca00007fe4ff */
[----:B0-----:R-:W-:Y:S02]  /*0330*/  IMAD R0, R0, UR8, RZ ;  /* 0x0000000800007c24 */ /* 0x001fe4000f8e02ff */
[----:B------:R-:W-:-:S04]  /*0340*/  IMAD.WIDE.U32 R8, R15, UR8, R8 ;  /* 0x000000080f087c25 */ /* 0x000fc8000f8e0008 */
[----:B------:R-:W-:Y:S02]  /*0350*/  IMAD R15, R15, UR9, R0 ;  /* 0x000000090f0f7c24 */ /* 0x000fe4000f8e0200 */
[----:B------:R-:W-:Y:S01]  /*0360*/  IMAD.MOV.U32 R17, RZ, RZ, R8 ;  /* 0x000000ffff117224 */ /* 0x000fe200078e0008 */
[----:B------:R-:W-:Y:S01]  /*0370*/  MOV R8, R12 ;  /* 0x0000000c00087202 */ /* 0x000fe20000000f00 */
[----:B------:R-:W-:Y:S02]  /*0380*/  IMAD.IADD R15, R9, 0x1, R15 ;  /* 0x00000001090f7824 */ /* 0x000fe400078e020f */
[----:B------:R-:W-:-:S07]  /*0390*/  IMAD.MOV.U32 R9, RZ, RZ, R13 ;  /* 0x000000ffff097224 */ /* 0x000fce00078e000d */
.L_x_1:
[----:B------:R-:W0:Y:S01]  /*03a0*/  LDCU.64 UR4, c[0x0][0x3c0] ;  /* 0x00007800ff0477ac */ /* 0x000e220008000a00 */
[----:B------:R-:W1:Y:S01]  /*03b0*/  LDCU.64 UR10, c[0x0][0x3a0] ;  /* 0x00007400ff0a77ac */ /* 0x000e620008000a00 */
[----:B------:R-:W2:Y:S01]  /*03c0*/  LDCU.64 UR12, c[0x0][0x398] ;  /* 0x00007300ff0c77ac */ /* 0x000ea20008000a00 */
[----:B0-----:R-:W-:-:S04]  /*03d0*/  UIADD3 UR4, UP0, UPT, UR4, -0x1, URZ ;  /* 0xffffffff04047890 */ /* 0x001fc8000ff1e0ff */
[----:B------:R-:W-:Y:S01]  /*03e0*/  UIADD3.X UR5, UPT, UPT, UR5, -0x1, URZ, UP0, !UPT ;  /* 0xffffffff05057890 */ /* 0x000fe200087fe4ff */
[C---:B-1----:R-:W-:Y:S02]  /*03f0*/  LEA R10, P1, R8.reuse, UR10, 0x3 ;  /* 0x0000000a080a7c11 */ /* 0x042fe4000f8218ff */
[C---:B------:R-:W-:Y:S02]  /*0400*/  ISETP.NE.U32.AND P0, PT, R8.reuse, UR4, PT ;  /* 0x0000000408007c0c */ /* 0x040fe4000bf05070 */
[----:B------:R-:W-:Y:S01]  /*0410*/  LEA.HI.X R11, R8, UR11, R9, 0x3, P1 ;  /* 0x0000000b080b7c11 */ /* 0x000fe200088f1c09 */
[----:B------:R-:W0:Y:S01]  /*0420*/  LDCU.64 UR10, c[0x0][0x388] ;  /* 0x00007100ff0a77ac */ /* 0x000e220008000a00 */
[----:B------:R-:W-:-:S03]  /*0430*/  ISETP.NE.AND.EX P0, PT, R9, UR5, PT, P0 ;  /* 0x0000000509007c0c */ /* 0x000fc6000bf05300 */
[----:B------:R-:W3:Y:S01]  /*0440*/  LDG.E.64 R8, desc[UR6][R10.64] ;  /* 0x000000060a087981 */ /* 0x000ee2000c1e1b00 */
[----:B------:R-:W1:Y:S09]  /*0450*/  LDCU.64 UR4, c[0x0][0x3a8] ;  /* 0x00007500ff0477ac */ /* 0x000e720008000a00 */
[----:B------:R-:W4:Y:S01]  /*0460*/  @P0 LDG.E.64 R6, desc[UR6][R10.64+0x8] ;  /* 0x000008060a060981 */ /* 0x000f22000c1e1b00 */
[----:B------:R-:W-:Y:S01]  /*0470*/  BSSY.RECONVERGENT B0, `(.L_x_2) ;  /* 0x0000017000007945 */ /* 0x000fe20003800200 */
[----:B---3--:R-:W-:-:S05]  /*0480*/  IADD3 R17, P0, PT, R8, R17, RZ ;  /* 0x0000001108117210 */ /* 0x008fca0007f1e0ff */
[----:B------:R-:W-:Y:S01]  /*0490*/  IMAD.X R0, R9, 0x1, R15, P0 ;  /* 0x0000000109007824 */ /* 0x000fe200000e060f */
[----:B----4-:R-:W-:-:S04]  /*04a0*/  ISETP.GE.U32.AND P0, PT, R17, R6, PT ;  /* 0x000000061100720c */ /* 0x010fc80003f06070 */
[----:B------:R-:W-:-:S13]  /*04b0*/  ISETP.GE.U32.AND.EX P0, PT, R0, R7, PT, P0 ;  /* 0x000000070000720c */ /* 0x000fda0003f06100 */
[----:B012---:R-:W-:Y:S05]  /*04c0*/  @P0 BRA `(.L_x_3) ;  /* 0x0000000000440947 */ /* 0x007fea0003800000 */
.L_x_4:
[C---:B------:R-:W-:Y:S01]  /*04d0*/  IMAD.SHL.U32 R10, R17.reuse, 0x8, RZ ;  /* 0x00000008110a7824 */ /* 0x040fe200078e00ff */
[----:B------:R-:W-:-:S04]  /*04e0*/  SHF.L.U64.HI R11, R17, 0x3, R0 ;  /* 0x00000003110b7819 */ /* 0x000fc80000010200 */
[----:B------:R-:W-:-:S04]  /*04f0*/  IADD3 R12, P0, PT, R10, UR4, RZ ;  /* 0x000000040a0c7c10 */ /* 0x000fc8000ff1e0ff */
[----:B------:R-:W-:-:S05]  /*0500*/  IADD3.X R13, PT, PT, R11, UR5, RZ, P0, !PT ;  /* 0x000000050b0d7c10 */ /* 0x000fca00087fe4ff */
[----:B------:R-:W2:Y:S01]  /*0510*/  LDG.E.64 R8, desc[UR6][R12.64] ;  /* 0x000000060c087981 */ /* 0x000ea2000c1e1b00 */
[----:B------:R-:W-:-:S04]  /*0520*/  IADD3 R10, P1, PT, R10, UR12, RZ ;  /* 0x0000000c0a0a7c10 */ /* 0x000fc8000ff3e0ff */
[----:B------:R-:W-:-:S06]  /*0530*/  IADD3.X R11, PT, PT, R11, UR13, RZ, P1, !PT ;  /* 0x0000000d0b0b7c10 */ /* 0x000fcc0008ffe4ff */
[----:B------:R-:W3:Y:S01]  /*0540*/  LDG.E.64 R10, desc[UR6][R10.64] ;  /* 0x000000060a0a7981 */ /* 0x000ee2000c1e1b00 */
[----:B--2---:R-:W-:-:S04]  /*0550*/  LEA R14, P0, R8, UR10, 0x3 ;  /* 0x0000000a080e7c11 */ /* 0x004fc8000f8018ff */
[----:B------:R-:W-:-:S05]  /*0560*/  LEA.HI.X R15, R8, UR11, R9, 0x3, P0 ;  /* 0x0000000b080f7c11 */ /* 0x000fca00080f1c09 */
[----:B------:R-:W3:Y:S01]  /*0570*/  LDG.E.64 R8, desc[UR6][R14.64] ;  /* 0x000000060e087981 */ /* 0x000ee2000c1e1b00 */
[----:B------:R-:W-:-:S04]  /*0580*/  IADD3 R17, P0, PT, R17, UR8, RZ ;  /* 0x0000000811117c10 */ /* 0x000fc8000ff1e0ff */
[----:B------:R-:W-:Y:S02]  /*0590*/  IADD3.X R0, PT, PT, R0, UR9, RZ, P0, !PT ;  /* 0x0000000900007c10 */ /* 0x000fe400087fe4ff */
[----:B------:R-:W-:-:S04]  /*05a0*/  ISETP.GE.U32.AND P0, PT, R17, R6, PT ;  /* 0x000000061100720c */ /* 0x000fc80003f06070 */
[----:B------:R-:W-:Y:S01]  /*05b0*/  ISETP.GE.U32.AND.EX P0, PT, R0, R7, PT, P0 ;  /* 0x000000070000720c */ /* 0x000fe20003f06100 */
[----:B---3-5:R-:W-:-:S12]  /*05c0*/  DFMA R4, R8, R10, R4 ;  /* 0x0000000a0804722b */ /* 0x028fd80000000004 */
[----:B------:R-:W-:Y:S05]  /*05d0*/  @!P0 BRA `(.L_x_4) ;  /* 0xfffffffc00bc8947 */ /* 0x000fea000383ffff */
.L_x_3:
[----:B------:R-:W-:Y:S05]  /*05e0*/  BSYNC.RECONVERGENT B0 ;  /* 0x0000000000007941 */ /* 0x000fea0003800200 */
.L_x_2:
[----:B------:R-:W0:Y:S02]  /*05f0*/  LDCU.64 UR14, c[0x0][0x380] ;  /* 0x00007000ff0e77ac */ /* 0x000e240008000a00 */
[----:B0----5:R-:W-:-:S07]  /*0600*/  DMUL R4, R4, UR14 ;  /* 0x0000000e04047c28 */ /* 0x021fce0008000000 */
[----:B------:R-:W-:Y:S01]  /*0610*/  STG.E.64 desc[UR6][R2.64], R4 ;  /* 0x0000000402007986 */ /* 0x000fe2000c101b06 */
[----:B------:R-:W-:Y:S05]  /*0620*/  EXIT ;  /* 0x000000000000794d */ /* 0x000fea0003800000 */
        .weak           $__internal_0_$__cuda_sm20_div_u64
        .type           $__internal_0_$__cuda_sm20_div_u64,@function
        .size           $__internal_0_$__cuda_sm20_div_u64,(.L_x_48 - $__internal_0_$__cuda_sm20_div_u64)
$__internal_0_$__cuda_sm20_div_u64:
[----:B------:R-:W0:Y:S01]  /*0630*/  LDCU.64 UR4, c[0x0][0x3b8] ;  /* 0x00007700ff0477ac */ /* 0x000e220008000a00 */
[----:B------:R-:W1:Y:S01]  /*0640*/  LDC.64 R10, c[0x0][0x3b8] ;  /* 0x0000ee00ff0a7b82 */ /* 0x000e620000000a00 */
[----:B0-----:R-:W0:Y:S08]  /*0650*/  I2F.U64.RP R16, UR4 ;  /* 0x0000000400107d12 */ /* 0x001e300008309000 */
[----:B0-----:R-:W0:Y:S02]  /*0660*/  MUFU.RCP R16, R16 ;  /* 0x0000001000107308 */ /* 0x001e240000001000 */
[----:B0-----:R-:W-:-:S06]  /*0670*/  IADD3 R12, PT, PT, R16, 0x1ffffffe, RZ ;  /* 0x1ffffffe100c7810 */ /* 0x001fcc0007ffe0ff */
[----:B------:R-:W1:Y:S02]  /*0680*/  F2I.U64.TRUNC R12, R12 ;  /* 0x0000000c000c7311 */ /* 0x000e64000020d800 */
[----:B-1----:R-:W-:-:S04]  /*0690*/  IMAD.WIDE.U32 R14, R12, R10, RZ ;  /* 0x0000000a0c0e7225 */ /* 0x002fc800078e00ff */
[----:B------:R-:W-:Y:S01]  /*06a0*/  IMAD R15, R12, R11, R15 ;  /* 0x0000000b0c0f7224 */ /* 0x000fe200078e020f */
[----:B------:R-:W-:-:S03]  /*06b0*/  IADD3 R17, P0, PT, RZ, -R14, RZ ;  /* 0x8000000eff117210 */ /* 0x000fc60007f1e0ff */
[----:B------:R-:W-:Y:S02]  /*06c0*/  IMAD R15, R13, R10, R15 ;  /* 0x0000000a0d0f7224 */ /* 0x000fe400078e020f */
[----:B------:R-:W-:-:S04]  /*06d0*/  IMAD.HI.U32 R14, R12, R17, RZ ;  /* 0x000000110c0e7227 */ /* 0x000fc800078e00ff */
[----:B------:R-:W-:Y:S02]  /*06e0*/  IMAD.X R19, RZ, RZ, ~R15, P0 ;  /* 0x000000ffff137224 */ /* 0x000fe400000e0e0f */
[----:B------:R-:W-:Y:S02]  /*06f0*/  IMAD.MOV.U32 R15, RZ, RZ, R12 ;  /* 0x000000ffff0f7224 */ /* 0x000fe400078e000c */
[-C--:B------:R-:W-:Y:S02]  /*0700*/  IMAD R21, R13, R19.reuse, RZ ;  /* 0x000000130d157224 */ /* 0x080fe400078e02ff */
[----:B------:R-:W-:-:S04]  /*0710*/  IMAD.WIDE.U32 R14, P0, R12, R19, R14 ;  /* 0x000000130c0e7225 */ /* 0x000fc8000780000e */
[----:B------:R-:W-:-:S04]  /*0720*/  IMAD.HI.U32 R19, R13, R19, RZ ;  /* 0x000000130d137227 */ /* 0x000fc800078e00ff */
[----:B------:R-:W-:-:S05]  /*0730*/  IMAD.HI.U32 R14, P1, R13, R17, R14 ;  /* 0x000000110d0e7227 */ /* 0x000fca000782000e */
[----:B------:R-:W-:Y:S01]  /*0740*/  IADD3 R15, P2, PT, R21, R14, RZ ;  /* 0x0000000e150f7210 */ /* 0x000fe20007f5e0ff */
[----:B------:R-:W-:-:S04]  /*0750*/  IMAD.X R14, R19, 0x1, R13, P0 ;  /* 0x00000001130e7824 */ /* 0x000fc800000e060d */
[----:B------:R-:W-:Y:S01]  /*0760*/  IMAD.WIDE.U32 R12, R15, R10, RZ ;  /* 0x0000000a0f0c7225 */ /* 0x000fe200078e00ff */
[----:B------:R-:W-:-:S03]  /*0770*/  IADD3.X R17, PT, PT, RZ, RZ, R14, P2, P1 ;  /* 0x000000ffff117210 */ /* 0x000fc600017e240e */
[----:B------:R-:W-:Y:S01]  /*0780*/  IMAD R13, R15, R11, R13 ;  /* 0x0000000b0f0d7224 */ /* 0x000fe200078e020d */
[----:B------:R-:W-:-:S03]  /*0790*/  IADD3 R19, P0, PT, RZ, -R12, RZ ;  /* 0x8000000cff137210 */ /* 0x000fc60007f1e0ff */
[----:B------:R-:W-:Y:S02]  /*07a0*/  IMAD R13, R17, R10, R13 ;  /* 0x0000000a110d7224 */ /* 0x000fe400078e020d */
[----:B------:R-:W-:-:S03]  /*07b0*/  IMAD.HI.U32 R14, R15, R19, RZ ;  /* 0x000000130f0e7227 */ /* 0x000fc600078e00ff */
[----:B------:R-:W-:Y:S01]  /*07c0*/  IADD3.X R12, PT, PT, RZ, ~R13, RZ, P0, !PT ;  /* 0x8000000dff0c7210 */ /* 0x000fe200007fe4ff */
[----:B------:R-:W-:-:S04]  /*07d0*/  IMAD.MOV.U32 R13, RZ, RZ, RZ ;  /* 0x000000ffff0d7224 */ /* 0x000fc800078e00ff */
[----:B------:R-:W-:-:S04]  /*07e0*/  IMAD.WIDE.U32 R14, P0, R15, R12, R14 ;  /* 0x0000000c0f0e7225 */ /* 0x000fc8000780000e */
[C---:B------:R-:W-:Y:S02]  /*07f0*/  IMAD R16, R17.reuse, R12, RZ ;  /* 0x0000000c11107224 */ /* 0x040fe400078e02ff */
[----:B------:R-:W-:-:S04]  /*0800*/  IMAD.HI.U32 R15, P1, R17, R19, R14 ;  /* 0x00000013110f7227 */ /* 0x000fc8000782000e */
[----:B------:R-:W-:Y:S01]  /*0810*/  IMAD.HI.U32 R14, R17, R12, RZ ;  /* 0x0000000c110e7227 */ /* 0x000fe200078e00ff */
[----:B------:R-:W-:-:S03]  /*0820*/  IADD3 R15, P2, PT, R16, R15, RZ ;  /* 0x0000000f100f7210 */ /* 0x000fc60007f5e0ff */
[----:B------:R-:W-:Y:S02]  /*0830*/  IMAD.X R17, R14, 0x1, R17, P0 ;  /* 0x000000010e117824 */ /* 0x000fe400000e0611 */
[----:B------:R-:W-:-:S03]  /*0840*/  IMAD.HI.U32 R12, R15, R8, RZ ;  /* 0x000000080f0c7227 */ /* 0x000fc600078e00ff */
[----:B------:R-:W-:Y:S01]  /*0850*/  IADD3.X R17, PT, PT, RZ, RZ, R17, P2, P1 ;  /* 0x000000ffff117210 */ /* 0x000fe200017e2411 */
[----:B------:R-:W-:-:S04]  /*0860*/  IMAD.WIDE.U32 R12, RZ, R15, R12 ;  /* 0x0000000fff0c7225 */ /* 0x000fc800078e000c */
[----:B------:R-:W-:-:S04]  /*0870*/  IMAD.HI.U32 R12, P0, R17, R8, R12 ;  /* 0x00000008110c7227 */ /* 0x000fc8000780000c */
[----:B------:R-:W-:Y:S01]  /*0880*/  IMAD.X R14, RZ, RZ, RZ, P0 ;  /* 0x000000ffff0e7224 */ /* 0x000fe200000e06ff */
[----:B------:R-:W-:-:S04]  /*0890*/  IADD3 R15, P1, PT, RZ, R12, RZ ;  /* 0x0000000cff0f7210 */ /* 0x000fc80007f3e0ff */
[----:B------:R-:W-:Y:S01]  /*08a0*/  IADD3.X R17, PT, PT, RZ, R14, RZ, P1, !PT ;  /* 0x0000000eff117210 */ /* 0x000fe20000ffe4ff */
[----:B------:R-:W-:-:S04]  /*08b0*/  IMAD.WIDE.U32 R12, R15, R10, RZ ;  /* 0x0000000a0f0c7225 */ /* 0x000fc800078e00ff */
[----:B------:R-:W-:Y:S01]  /*08c0*/  IMAD R13, R15, R11, R13 ;  /* 0x0000000b0f0d7224 */ /* 0x000fe200078e020d */
[----:B------:R-:W-:-:S03]  /*08d0*/  IADD3 R19, P1, PT, -R12, R8, RZ ;  /* 0x000000080c137210 */ /* 0x000fc60007f3e1ff */
[-C--:B------:R-:W-:Y:S01]  /*08e0*/  IMAD R13, R17, R10.reuse, R13 ;  /* 0x0000000a110d7224 */ /* 0x080fe200078e020d */
[----:B------:R-:W-:-:S03]  /*08f0*/  ISETP.GE.U32.AND P0, PT, R19, R10, PT ;  /* 0x0000000a1300720c */ /* 0x000fc60003f06070 */
[----:B------:R-:W-:Y:S01]  /*0900*/  IMAD.X R18, RZ, RZ, ~R13, P1 ;  /* 0x000000ffff127224 */ /* 0x000fe200008e0e0d */
[----:B------:R-:W-:Y:S02]  /*0910*/  IADD3 R13, P2, PT, R19, -R10, RZ ;  /* 0x8000000a130d7210 */ /* 0x000fe40007f5e0ff */
[----:B------:R-:W-:Y:S02]  /*0920*/  IADD3 R12, P1, PT, R15, 0x1, RZ ;  /* 0x000000010f0c7810 */ /* 0x000fe40007f3e0ff */
[C---:B------:R-:W-:Y:S01]  /*0930*/  ISETP.GE.U32.AND.EX P0, PT, R18.reuse, R11, PT, P0 ;  /* 0x0000000b1200720c */ /* 0x040fe20003f06100 */
[----:B------:R-:W-:Y:S02]  /*0940*/  IMAD.X R16, R18, 0x1, ~R11, P2 ;  /* 0x0000000112107824 */ /* 0x000fe400010e0e0b */
[----:B------:R-:W-:Y:S01]  /*0950*/  IMAD.X R14, RZ, RZ, R17, P1 ;  /* 0x000000ffff0e7224 */ /* 0x000fe200008e0611 */
[----:B------:R-:W-:Y:S02]  /*0960*/  SEL R13, R13, R19, P0 ;  /* 0x000000130d0d7207 */ /* 0x000fe40000000000 */
[----:B------:R-:W-:-:S02]  /*0970*/  SEL R15, R12, R15, P0 ;  /* 0x0000000f0c0f7207 */ /* 0x000fc40000000000 */
[----:B------:R-:W-:Y:S02]  /*0980*/  SEL R16, R16, R18, P0 ;  /* 0x0000001210107207 */ /* 0x000fe40000000000 */
[----:B------:R-:W-:Y:S02]  /*0990*/  SEL R14, R14, R17, P0 ;  /* 0x000000110e0e7207 */ /* 0x000fe40000000000 */
[----:B------:R-:W-:Y:S02]  /*09a0*/  ISETP.GE.U32.AND P0, PT, R13, R10, PT ;  /* 0x0000000a0d00720c */ /* 0x000fe40003f06070 */
[----:B------:R-:W-:Y:S02]  /*09b0*/  IADD3 R12, P2, PT, R15, 0x1, RZ ;  /* 0x000000010f0c7810 */ /* 0x000fe40007f5e0ff */
[----:B------:R-:W-:Y:S01]  /*09c0*/  ISETP.NE.U32.AND P1, PT, R10, RZ, PT ;  /* 0x000000ff0a00720c */ /* 0x000fe20003f25070 */
[----:B------:R-:W-:Y:S01]  /*09d0*/  IMAD.MOV.U32 R10, RZ, RZ, R0 ;  /* 0x000000ffff0a7224 */ /* 0x000fe200078e0000 */
[----:B------:R-:W-:-:S02]  /*09e0*/  ISETP.GE.U32.AND.EX P0, PT, R16, R11, PT, P0 ;  /* 0x0000000b1000720c */ /* 0x000fc40003f06100 */
[-C--:B------:R-:W-:Y:S02]  /*09f0*/  IADD3.X R13, PT, PT, RZ, R14.reuse, RZ, P2, !PT ;  /* 0x0000000eff0d7210 */ /* 0x080fe400017fe4ff */
[----:B------:R-:W-:Y:S01]  /*0a00*/  ISETP.NE.AND.EX P1, PT, R11, RZ, PT, P1 ;  /* 0x000000ff0b00720c */ /* 0x000fe20003f25310 */
[----:B------:R-:W-:Y:S01]  /*0a10*/  IMAD.MOV.U32 R11, RZ, RZ, 0x0 ;  /* 0x00000000ff0b7424 */ /* 0x000fe200078e00ff */
[----:B------:R-:W-:Y:S02]  /*0a20*/  SEL R12, R12, R15, P0 ;  /* 0x0000000f0c0c7207 */ /* 0x000fe40000000000 */
[----:B------:R-:W-:Y:S02]  /*0a30*/  SEL R13, R13, R14, P0 ;  /* 0x0000000e0d0d7207 */ /* 0x000fe40000000000 */
[----:B------:R-:W-:Y:S02]  /*0a40*/  SEL R12, R12, 0xffffffff, P1 ;  /* 0xffffffff0c0c7807 */ /* 0x000fe40000800000 */
[----:B------:R-:W-:Y:S01]  /*0a50*/  SEL R13, R13, 0xffffffff, P1 ;  /* 0xffffffff0d0d7807 */ /* 0x000fe20000800000 */
[----:B------:R-:W-:Y:S06]  /*0a60*/  RET.REL.NODEC R10 `(_ZN4Dune4Cuda11device_usmvIdEEvT_PKS2_PS2_S4_PKmS7_mmmm) ;  /* 0xfffffff40a647950 */ /* 0x000fec0003c3ffff */
.L_x_5:
[----:B------:R-:W-:-:S00]  /*0a70*/  BRA `(.L_x_5) ;  /* 0xfffffffc00fc7947 */ /* 0x000fc0000383ffff */
[----:B------:R-:W-:-:S00]  /*0a80*/  NOP ;  /* 0x0000000000007918 */ /* 0x000fc00000000000 */
[----:B------:R-:W-:-:S00]  /*0a90*/  NOP ;  /* 0x0000000000007918 */ /* 0x000fc00000000000 */
[----:B------:R-:W-:-:S00]  /*0aa0*/  NOP ;  /* 0x0000000000007918 */ /* 0x000fc00000000000 */
[----:B------:R-:W-:-:S00]  /*0ab0*/  NOP ;  /* 0x0000000000007918 */ /* 0x000fc00000000000 */
[----:B------:R-:W-:-:S00]  /*0ac0*/  NOP ;  /* 0x0000000000007918 */ /* 0x000fc00000000000 */
[----:B------:R-:W-:-:S00]  /*0ad0*/  NOP ;  /* 0x0000000000007918 */ /* 0x000fc00000000000 */
[----:B------:R-:W-:-:S00]  /*0ae0*/  NOP ;  /* 0x0000000000007918 */ /* 0x000fc00000000000 */
[----:B------:R-:W-:-:S00]  /*0af0*/  NOP ;  /* 0x0000000000007918 */ /* 0x000fc00000000000 */
.L_x_48:


//--------------------- .text._ZN4Dune4Cuda11device_usmvIfEEvT_PKS2_PS2_S4_PKmS7_mmmm --------------------------
	.section	.text._ZN4Dune4Cuda11device_usmvIfEEvT_PKS2_PS2_S4_PKmS7_mmmm,"ax",@progbits
	.align	128
        .global         _ZN4Dune4Cuda11device_usmvIfEEvT_PKS2_PS2_S4_PKmS7_mmmm
        .type           _ZN4Dune4Cuda11device_usmvIfEEvT_PKS2_PS2_S4_PKmS7_mmmm,@function
        .size           _ZN4Dune4Cuda11device_usmvIfEEvT_PKS2_PS2_S4_PKmS7_mmmm,(.L_x_49 - _ZN4Dune4Cuda11device_usmvIfEEvT_PKS2_PS2_S4_PKmS7_mmmm)
        .other          _ZN4Dune4Cuda11device_usmvIfEEvT_PKS2_PS2_S4_PKmS7_mmmm,@"STO_CUDA_ENTRY STV_DEFAULT"
_ZN4Dune4Cuda11device_usmvIfEEvT_PKS2_PS2_S4_PKmS7_mmmm:
.text._ZN4Dune4Cuda11device_usmvIfEEvT_PKS2_PS2_S4_PKmS7_mmmm:
        /* <DEDUP_REMOVED lines=14> */
[----:B-1----:R0:W5:Y:S01]  /*00e0*/  LDG.E R0, desc[UR6][R2.64] ;  /* 0x0000000602007981 */ /* 0x002162000c1e1900 */
[----:B------:R-:W1:Y:S01]  /*00f0*/  LDCU.64 UR4, c[0x0][0x3c8] ;  /* 0x00007900ff0477ac */ /* 0x000e620008000a00 */
[----:B--2---:R-:W-:Y:S01]  /*0100*/  UISETP.NE.U32.AND UP0, UPT, UR9, URZ, UPT ;  /* 0x000000ff0900728c */ /* 0x004fe2000bf05070 */
[----:B-1----:R-:W-:Y:S02]  /*0110*/  IMAD.U32 R4, RZ, RZ, UR4 ;  /* 0x00000004ff047e24 */ /* 0x002fe4000f8e00ff */
[----:B------:R-:W-:-:S06]  /*0120*/  IMAD.U32 R5, RZ, RZ, UR5 ;  /* 0x00000005ff057e24 */ /* 0x000fcc000f8e00ff */
[----:B0-----:R-:W-:Y:S05]  /*0130*/  BRA.U UP0, `(.L_x_6) ;  /* 0x0000000100647547 */ /* 0x001fea000b800000 */
[----:B------:R-:W0:Y:S02]  /*0140*/  LDCU UR8, c[0x0][0x3b8] ;  /* 0x00007700ff0877ac */ /* 0x000e240008000800 */
[----:B0-----:R-:W0:Y:S01]  /*0150*/  I2F.U32.RP R7, UR8 ;  /* 0x0000000800077d06 */ /* 0x001e220008209000 */
[----:B------:R-:W-:-:S07]  /*0160*/  ISETP.NE.U32.AND P2, PT, RZ, UR8, PT ;  /* 0x00000008ff007c0c */ /* 0x000fce000bf45070 */
[----:B0-----:R-:W0:Y:S02]  /*0170*/  MUFU.RCP R7, R7 ;  /* 0x0000000700077308 */ /* 0x001e240000001000 */
[----:B0-----:R-:W-:Y:S02]  /*0180*/  VIADD R8, R7, 0xffffffe ;  /* 0x0ffffffe07087836 */ /* 0x001fe40000000000 */
[----:B------:R-:W-:-:S04]  /*0190*/  IMAD.MOV.U32 R7, RZ, RZ, RZ ;  /* 0x000000ffff077224 */ /* 0x000fc800078e00ff */
[----:B------:R0:W1:Y:S02]  /*01a0*/  F2I.FTZ.U32.TRUNC.NTZ R9, R8 ;  /* 0x0000000800097305 */ /* 0x000064000021f000 */
[----:B0-----:R-:W-:Y:S02]  /*01b0*/  IMAD.MOV.U32 R8, RZ, RZ, RZ ;  /* 0x000000ffff087224 */ /* 0x001fe400078e00ff */
[----:B-1----:R-:W-:-:S05]  /*01c0*/  IMAD R10, R9, UR8, RZ ;  /* 0x00000008090a7c24 */ /* 0x002fca000f8e02ff */
[----:B------:R-:W-:-:S05]  /*01d0*/  IADD3 R11, PT, PT, -R10, RZ, RZ ;  /* 0x000000ff0a0b7210 */ /* 0x000fca0007ffe1ff */
[----:B------:R-:W-:-:S06]  /*01e0*/  IMAD.HI.U32 R9, R9, R11, R8 ;  /* 0x0000000b09097227 */ /* 0x000fcc00078e0008 */
[----:B------:R-:W-:-:S04]  /*01f0*/  IMAD.HI.U32 R9, R9, R6, RZ ;  /* 0x0000000609097227 */ /* 0x000fc800078e00ff */
[----:B------:R-:W-:-:S04]  /*0200*/  IMAD.MOV R11, RZ, RZ, -R9 ;  /* 0x000000ffff0b7224 */ /* 0x000fc800078e0a09 */
[----:B------:R-:W-:Y:S02]  /*0210*/  IMAD R10, R11, UR8, R6 ;  /* 0x000000080b0a7c24 */ /* 0x000fe4000f8e0206 */
[----:B------:R-:W-:-:S03]  /*0220*/  IMAD.MOV.U32 R11, RZ, RZ, RZ ;  /* 0x000000ffff0b7224 */ /* 0x000fc600078e00ff */
[----:B------:R-:W-:-:S13]  /*0230*/  ISETP.GE.U32.AND P0, PT, R10, UR8, PT ;  /* 0x000000080a007c0c */ /* 0x000fda000bf06070 */
[----:B------:R-:W-:Y:S01]  /*0240*/  @P0 VIADD R10, R10, -UR8 ;  /* 0x800000080a0a0c36 */ /* 0x000fe20008000000 */
[----:B------:R-:W-:-:S04]  /*0250*/  @P0 IADD3 R9, PT, PT, R9, 0x1, RZ ;  /* 0x0000000109090810 */ /* 0x000fc80007ffe0ff */
[----:B------:R-:W-:-:S13]  /*0260*/  ISETP.GE.U32.AND P1, PT, R10, UR8, PT ;  /* 0x000000080a007c0c */ /* 0x000fda000bf26070 */
[----:B------:R-:W-:Y:S01]  /*0270*/  @P1 VIADD R9, R9, 0x1 ;  /* 0x0000000109091836 */ /* 0x000fe20000000000 */
[----:B------:R-:W-:-:S05]  /*0280*/  @!P2 LOP3.LUT R9, RZ, UR8, RZ, 0x33, !PT ;  /* 0x00000008ff09ac12 */ /* 0x000fca000f8e33ff */
[----:B------:R-:W-:-:S04]  /*0290*/  IMAD.MOV R13, RZ, RZ, -R9 ;  /* 0x000000ffff0d7224 */ /* 0x000fc800078e0a09 */
[----:B------:R-:W-:Y:S01]  /*02a0*/  IMAD R13, R13, UR8, R6 ;  /* 0x000000080d0d7c24 */ /* 0x000fe2000f8e0206 */
[----:B------:R-:W-:Y:S01]  /*02b0*/  MOV R6, R9 ;  /* 0x0000000900067202 */ /* 0x000fe20000000f00 */
[----:B------:R-:W-:Y:S06]  /*02c0*/  BRA `(.L_x_7) ;  /* 0x0000000000347947 */ /* 0x000fec0003800000 */
.L_x_6:
[----:B------:R-:W-:-:S07]  /*02d0*/  MOV R10, 0x2f0 ;  /* 0x000002f0000a7802 */ /* 0x000fce0000000f00 */
[----:B-----5:R-:W-:Y:S05]  /*02e0*/  CALL.REL.NOINC `($__internal_1_$__cuda_sm20_div_u64) ;  /* 0x0000000000c87944 */ /* 0x020fea0003c00000 */
[----:B------:R-:W0:Y:S01]  /*02f0*/  LDCU.64 UR8, c[0x0][0x3b8] ;  /* 0x00007700ff0877ac */ /* 0x000e220008000a00 */
[----:B------:R-:W-:Y:S01]  /*0300*/  IADD3 R11, P0, PT, RZ, -R8, RZ ;  /* 0x80000008ff0b7210 */ /* 0x000fe20007f1e0ff */
[----:B------:R-:W-:-:S04]  /*0310*/  IMAD.MOV.U32 R7, RZ, RZ, RZ ;  /* 0x000000ffff077224 */ /* 0x000fc800078e00ff */
[----:B------:R-:W-:-:S04]  /*0320*/  IMAD.X R10, RZ, RZ, ~R9, P0 ;  /* 0x000000ffff0a7224 */ /* 0x000fc800000e0e09 */
[----:B0-----:R-:W-:Y:S02]  /*0330*/  IMAD R10, R10, UR8, RZ ;  /* 0x000000080a0a7c24 */ /* 0x001fe4000f8e02ff */
[----:B------:R-:W-:-:S04]  /*0340*/  IMAD.WIDE.U32 R6, R11, UR8, R6 ;  /* 0x000000080b067c25 */ /* 0x000fc8000f8e0006 */
[----:B------:R-:W-:Y:S01]  /*0350*/  IMAD R11, R11, UR9, R10 ;  /* 0x000000090b0b7c24 */ /* 0x000fe2000f8e020a */
[----:B------:R-:W-:Y:S01]  /*0360*/  MOV R13, R6 ;  /* 0x00000006000d7202 */ /* 0x000fe20000000f00 */
[----:B------:R-:W-:Y:S02]  /*0370*/  IMAD.MOV.U32 R6, RZ, RZ, R8 ;  /* 0x000000ffff067224 */ /* 0x000fe400078e0008 */
[----:B------:R-:W-:Y:S02]  /*0380*/  IMAD.IADD R11, R7, 0x1, R11 ;  /* 0x00000001070b7824 */ /* 0x000fe400078e020b */
[----:B------:R-:W-:-:S07]  /*0390*/  IMAD.MOV.U32 R7, RZ, RZ, R9 ;  /* 0x000000ffff077224 */ /* 0x000fce00078e0009 */
.L_x_7:
        /* <DEDUP_REMOVED lines=14> */
[----:B---3--:R-:W-:-:S04]  /*0480*/  IADD3 R13, P0, PT, R6, R13, RZ ;  /* 0x0000000d060d7210 */ /* 0x008fc80007f1e0ff */
[----:B------:R-:W-:Y:S02]  /*0490*/  IADD3.X R12, PT, PT, R7, R11, RZ, P0, !PT ;  /* 0x0000000b070c7210 */ /* 0x000fe400007fe4ff */
[----:B----4-:R-:W-:-:S04]  /*04a0*/  ISETP.GE.U32.AND P0, PT, R13, R4, PT ;  /* 0x000000040d00720c */ /* 0x010fc80003f06070 */
[----:B------:R-:W-:-:S13]  /*04b0*/  ISETP.GE.U32.AND.EX P0, PT, R12, R5, PT, P0 ;  /* 0x000000050c00720c */ /* 0x000fda0003f06100 */
[----:B012---:R-:W-:Y:S05]  /*04c0*/  @P0 BRA `(.L_x_9) ;  /* 0x00000000003c0947 */ /* 0x007fea0003800000 */
.L_x_10:
[----:B------:R-:W-:-:S04]  /*04d0*/  LEA R6, P0, R13, UR4, 0x3 ;  /* 0x000000040d067c11 */ /* 0x000fc8000f8018ff */
[----:B------:R-:W-:-:S06]  /*04e0*/  LEA.HI.X R7, R13, UR5, R12, 0x3, P0 ;  /* 0x000000050d077c11 */ /* 0x000fcc00080f1c0c */
[----:B------:R-:W2:Y:S01]  /*04f0*/  LDG.E.64 R6, desc[UR6][R6.64] ;  /* 0x0000000606067981 */ /* 0x000ea2000c1e1b00 */
[----:B------:R-:W-:-:S04]  /*0500*/  LEA R10, P1, R13, UR12, 0x2 ;  /* 0x0000000c0d0a7c11 */ /* 0x000fc8000f8210ff */
[----:B------:R-:W-:-:S05]  /*0510*/  LEA.HI.X R11, R13, UR13, R12, 0x2, P1 ;  /* 0x0000000d0d0b7c11 */ /* 0x000fca00088f140c */
[----:B------:R-:W3:Y:S01]  /*0520*/  LDG.E R10, desc[UR6][R10.64] ;  /* 0x000000060a0a7981 */ /* 0x000ee2000c1e1900 */
[----:B--2---:R-:W-:-:S04]  /*0530*/  LEA R8, P0, R6, UR10, 0x2 ;  /* 0x0000000a06087c11 */ /* 0x004fc8000f8010ff */
[----:B------:R-:W-:-:S06]  /*0540*/  LEA.HI.X R9, R6, UR11, R7, 0x2, P0 ;  /* 0x0000000b06097c11 */ /* 0x000fcc00080f1407 */
[----:B------:R-:W3:Y:S01]  /*0550*/  LDG.E R9, desc[UR6][R8.64] ;  /* 0x0000000608097981 */ /* 0x000ee2000c1e1900 */
[----:B------:R-:W-:-:S04]  /*0560*/  IADD3 R13, P0, PT, R13, UR8, RZ ;  /* 0x000000080d0d7c10 */ /* 0x000fc8000ff1e0ff */
[----:B------:R-:W-:Y:S02]  /*0570*/  IADD3.X R12, PT, PT, R12, UR9, RZ, P0, !PT ;  /* 0x000000090c0c7c10 */ /* 0x000fe400087fe4ff */
[----:B------:R-:W-:-:S04]  /*0580*/  ISETP.GE.U32.AND P0, PT, R13, R4, PT ;  /* 0x000000040d00720c */ /* 0x000fc80003f06070 */
[----:B------:R-:W-:Y:S01]  /*0590*/  ISETP.GE.U32.AND.EX P0, PT, R12, R5, PT, P0 ;  /* 0x000000050c00720c */ /* 0x000fe20003f06100 */
[----:B---3-5:R-:W-:-:S12]  /*05a0*/  FFMA R0, R9, R10, R0 ;  /* 0x0000000a09007223 */ /* 0x028fd80000000000 */
[----:B------:R-:W-:Y:S05]  /*05b0*/  @!P0 BRA `(.L_x_10) ;  /* 0xfffffffc00c48947 */ /* 0x000fea000383ffff */
.L_x_9:
[----:B------:R-:W-:Y:S05]  /*05c0*/  BSYNC.RECONVERGENT B0 ;  /* 0x0000000000007941 */ /* 0x000fea0003800200 */
.L_x_8:
[----:B------:R-:W0:Y:S02]  /*05d0*/  LDCU UR14, c[0x0][0x380] ;  /* 0x00007000ff0e77ac */ /* 0x000e240008000800 */
[----:B0----5:R-:W-:-:S05]  /*05e0*/  FMUL R5, R0, UR14 ;  /* 0x0000000e00057c20 */ /* 0x021fca0008400000 */
[----:B------:R-:W-:Y:S01]  /*05f0*/  STG.E desc[UR6][R2.64], R5 ;  /* 0x0000000502007986 */ /* 0x000fe2000c101906 */
[----:B------:R-:W-:Y:S05]  /*0600*/  EXIT ;  /* 0x000000000000794d */ /* 0x000fea0003800000 */
        .weak           $__internal_1_$__cuda_sm20_div_u64
        .type           $__internal_1_$__cuda_sm20_div_u64,@function
        .size           $__internal_1_$__cuda_sm20_div_u64,(.L_x_49 - $__internal_1_$__cuda_sm20_div_u64)
$__internal_1_$__cuda_sm20_div_u64:
[----:B------:R-:W0:Y:S01]  /*0610*/  LDCU.64 UR4, c[0x0][0x3b8] ;  /* 0x00007700ff0477ac */ /* 0x000e220008000a00 */
[----:B------:R-:W1:Y:S01]  /*0620*/  LDC.64 R8, c[0x0][0x3b8] ;  /* 0x0000ee00ff087b82 */ /* 0x000e620000000a00 */
[----:B0-----:R-:W0:Y:S08]  /*0630*/  I2F.U64.RP R11, UR4 ;  /* 0x00000004000b7d12 */ /* 0x001e300008309000 */
[----:B0-----:R-:W0:Y:S02]  /*0640*/  MUFU.RCP R11, R11 ;  /* 0x0000000b000b7308 */ /* 0x001e240000001000 */
[----:B0-----:R-:W-:-:S06]  /*0650*/  VIADD R12, R11, 0x1ffffffe ;  /* 0x1ffffffe0b0c7836 */ /* 0x001fcc0000000000 */
        /* <DEDUP_REMOVED lines=11> */
[----:B------:R-:W-:Y:S01]  /*0710*/  IMAD.HI.U32 R14, P1, R13, R17, R14 ;  /* 0x000000110d0e7227 */ /* 0x000fe2000782000e */
[----:B------:R-:W-:-:S04]  /*0720*/  IADD3.X R11, PT, PT, R11, R13, RZ, P0, !PT ;  /* 0x0000000d0b0b7210 */ /* 0x000fc800007fe4ff */
[----:B------:R-:W-:-:S04]  /*0730*/  IADD3 R15, P2, PT, R21, R14, RZ ;  /* 0x0000000e150f7210 */ /* 0x000fc80007f5e0ff */
[----:B------:R-:W-:Y:S01]  /*0740*/  IADD3.X R11, PT, PT, RZ, RZ, R11, P2, P1 ;  /* 0x000000ffff0b7210 */ /* 0x000fe200017e240b */
[----:B------:R-:W-:-:S04]  /*0750*/  IMAD.WIDE.U32 R12, R15, R8, RZ ;  /* 0x000000080f0c7225 */ /* 0x000fc800078e00ff */
[----:B------:R-:W-:Y:S01]  /*0760*/  IMAD R13, R15, R9, R13 ;  /* 0x000000090f0d7224 */ /* 0x000fe200078e020d */
[----:B------:R-:W-:-:S03]  /*0770*/  IADD3 R17, P0, PT, RZ, -R12, RZ ;  /* 0x8000000cff117210 */ /* 0x000fc60007f1e0ff */
[----:B------:R-:W-:Y:S02]  /*0780*/  IMAD R13, R11, R8, R13 ;  /* 0x000000080b0d7224 */ /* 0x000fe400078e020d */
[----:B------:R-:W-:-:S04]  /*0790*/  IMAD.HI.U32 R14, R15, R17, RZ ;  /* 0x000000110f0e7227 */ /* 0x000fc800078e00ff */
[----:B------:R-:W-:Y:S02]  /*07a0*/  IMAD.X R12, RZ, RZ, ~R13, P0 ;  /* 0x000000ffff0c7224 */ /* 0x000fe400000e0e0d */
[----:B------:R-:W-:Y:S02]  /*07b0*/  HFMA2 R13, -RZ, RZ, 0, 0 ;  /* 0x00000000ff0d7431 */ /* 0x000fe400000001ff */
        /* <DEDUP_REMOVED lines=9> */
[----:B------:R-:W-:-:S05]  /*0850*/  IMAD.HI.U32 R11, P0, R11, R6, R12 ;  /* 0x000000060b0b7227 */ /* 0x000fca000780000c */
[----:B------:R-:W-:Y:S01]  /*0860*/  IADD3 R15, P1, PT, RZ, R11, RZ ;  /* 0x0000000bff0f7210 */ /* 0x000fe20007f3e0ff */
[----:B------:R-:W-:-:S04]  /*0870*/  IMAD.X R11, RZ, RZ, RZ, P0 ;  /* 0x000000ffff0b7224 */ /* 0x000fc800000e06ff */
[----:B------:R-:W-:-:S04]  /*0880*/  IMAD.WIDE.U32 R12, R15, R8, RZ ;  /* 0x000000080f0c7225 */ /* 0x000fc800078e00ff */
[----:B------:R-:W-:Y:S01]  /*0890*/  IMAD.X R11, RZ, RZ, R11, P1 ;  /* 0x000000ffff0b7224 */ /* 0x000fe200008e060b */
[----:B------:R-:W-:Y:S01]  /*08a0*/  IADD3 R19, P1, PT, -R12, R6, RZ ;  /* 0x000000060c137210 */ /* 0x000fe20007f3e1ff */
[----:B------:R-:W-:-:S03]  /*08b0*/  IMAD R13, R15, R9, R13 ;  /* 0x000000090f0d7224 */ /* 0x000fc600078e020d */
[-C--:B------:R-:W-:Y:S01]  /*08c0*/  ISETP.GE.U32.AND P0, PT, R19, R8.reuse, PT ;  /* 0x000000081300720c */ /* 0x080fe20003f06070 */
[-C--:B------:R-:W-:Y:S01]  /*08d0*/  IMAD R13, R11, R8.reuse, R13 ;  /* 0x000000080b0d7224 */ /* 0x080fe200078e020d */
[----:B------:R-:W-:-:S04]  /*08e0*/  IADD3 R17, P2, PT, R19, -R8, RZ ;  /* 0x8000000813117210 */ /* 0x000fc80007f5e0ff */
[----:B------:R-:W-:Y:S02]  /*08f0*/  IADD3.X R18, PT, PT, RZ, ~R13, RZ, P1, !PT ;  /* 0x8000000dff127210 */ /* 0x000fe40000ffe4ff */
        /* <DEDUP_REMOVED lines=10> */
[----:B------:R-:W-:Y:S02]  /*09a0*/  ISETP.GE.U32.AND.EX P0, PT, R16, R9, PT, P0 ;  /* 0x000000091000720c */ /* 0x000fe40003f06100 */
[----:B------:R-:W-:-:S02]  /*09b0*/  ISETP.NE.U32.AND P1, PT, R8, RZ, PT ;  /* 0x000000ff0800720c */ /* 0x000fc40003f25070 */
[-C--:B------:R-:W-:Y:S02]  /*09c0*/  IADD3.X R12, PT, PT, RZ, R13.reuse, RZ, P2, !PT ;  /* 0x0000000dff0c7210 */ /* 0x080fe400017fe4ff */
[----:B------:R-:W-:Y:S01]  /*09d0*/  SEL R8, R11, R14, P0 ;  /* 0x0000000e0b087207 */ /* 0x000fe20000000000 */
[----:B------:R-:W-:Y:S01]  /*09e0*/  IMAD.MOV.U32 R11, RZ, RZ, 0x0 ;  /* 0x00000000ff0b7424 */ /* 0x000fe200078e00ff */
[----:B------:R-:W-:Y:S02]  /*09f0*/  ISETP.NE.AND.EX P1, PT, R9, RZ, PT, P1 ;  /* 0x000000ff0900720c */ /* 0x000fe40003f25310 */
[----:B------:R-:W-:Y:S02]  /*0a00*/  SEL R9, R12, R13, P0 ;  /* 0x0000000d0c097207 */ /* 0x000fe40000000000 */
[----:B------:R-:W-:Y:S02]  /*0a10*/  SEL R8, R8, 0xffffffff, P1 ;  /* 0xffffffff08087807 */ /* 0x000fe40000800000 */
[----:B------:R-:W-:Y:S01]  /*0a20*/  SEL R9, R9, 0xffffffff, P1 ;  /* 0xffffffff09097807 */ /* 0x000fe20000800000 */
[----:B------:R-:W-:Y:S06]  /*0a30*/  RET.REL.NODEC R10 `(_ZN4Dune4Cuda11device_usmvIfEEvT_PKS2_PS2_S4_PKmS7_mmmm) ;  /* 0xfffffff40a707950 */ /* 0x000fec0003c3ffff */
.L_x_11:
        /* <DEDUP_REMOVED lines=12> */
.L_x_49:


//--------------------- .text._ZN4Dune4Cuda10device_mmvIdEEvPKT_PS2_S4_PKmS7_mmmm --------------------------
	.section	.text._ZN4Dune4Cuda10device_mmvIdEEvPKT_PS2_S4_PKmS7_mmmm,"ax",@progbits
	.align	128
        .global         _ZN4Dune4Cuda10device_mmvIdEEvPKT_PS2_S4_PKmS7_mmmm
        .type           _ZN4Dune4Cuda10device_mmvIdEEvPKT_PS2_S4_PKmS7_mmmm,@function
        .size           _ZN4Dune4Cuda10device_mmvIdEEvPKT_PS2_S4_PKmS7_mmmm,(.L_x_50 - _ZN4Dune4Cuda10device_mmvIdEEvPKT_PS2_S4_PKmS7_mmmm)
        .other          _ZN4Dune4Cuda10device_mmvIdEEvPKT_PS2_S4_PKmS7_mmmm,@"STO_CUDA_ENTRY STV_DEFAULT"
_ZN4Dune4Cuda10device_mmvIdEEvPKT_PS2_S4_PKmS7_mmmm:
.text._ZN4Dune4Cuda10device_mmvIdEEvPKT_PS2_S4_PKmS7_mmmm:
        /* <DEDUP_REMOVED lines=45> */
.L_x_12:
[----:B------:R-:W-:-:S07]  /*02d0*/  MOV R0, 0x2f0 ;  /* 0x000002f000007802 */ /* 0x000fce0000000f00 */
[----:B-----5:R-:W-:Y:S05]  /*02e0*/  CALL.REL.NOINC `($__internal_2_$__cuda_sm20_div_u64) ;  /* 0x0000000000c87944 */ /* 0x020fea0003c00000 */
        /* <DEDUP_REMOVED lines=11> */
.L_x_13:
        /* <DEDUP_REMOVED lines=19> */
.L_x_16:
        /* <DEDUP_REMOVED lines=15> */
[----:B---3-5:R-:W-:-:S12]  /*05c0*/  DFMA R4, -R8, R10, R4 ;  /* 0x0000000a0804722b */ /* 0x028fd80000000104 */
[----:B------:R-:W-:Y:S05]  /*05d0*/  @!P0 BRA `(.L_x_16) ;  /* 0xfffffffc00bc8947 */ /* 0x000fea000383ffff */
.L_x_15:
[----:B------:R-:W-:Y:S05]  /*05e0*/  BSYNC.RECONVERGENT B0 ;  /* 0x0000000000007941 */ /* 0x000fea0003800200 */
.L_x_14:
[----:B-----5:R-:W-:Y:S01]  /*05f0*/  STG.E.64 desc[UR6][R2.64], R4 ;  /* 0x0000000402007986 */ /* 0x020fe2000c101b06 */
[----:B------:R-:W-:Y:S05]  /*0600*/  EXIT ;  /* 0x000000000000794d */ /* 0x000fea0003800000 */
        .weak           $__internal_2_$__cuda_sm20_div_u64
        .type           $__internal_2_$__cuda_sm20_div_u64,@function
        .size           $__internal_2_$__cuda_sm20_div_u64,(.L_x_50 - $__internal_2_$__cuda_sm20_div_u64)
$__internal_2_$__cuda_sm20_div_u64:
        /* <DEDUP_REMOVED lines=67> */
[----:B------:R-:W-:Y:S06]  /*0a40*/  RET.REL.NODEC R10 `(_ZN4Dune4Cuda10device_mmvIdEEvPKT_PS2_S4_PKmS7_mmmm) ;  /* 0xfffffff40a6c7950 */ /* 0x000fec0003c3ffff */
.L_x_17:
        /* <DEDUP_REMOVED lines=11> */
.L_x_50:


//--------------------- .text._ZN4Dune4Cuda10device_mmvIfEEvPKT_PS2_S4_PKmS7_mmmm --------------------------
	.section	.text._ZN4Dune4Cuda10device_mmvIfEEvPKT_PS2_S4_PKmS7_mmmm,"ax",@progbits
	.align	128
        .global         _ZN4Dune4Cuda10device_mmvIfEEvPKT_PS2_S4_PKmS7_mmmm
        .type           _ZN4Dune4Cuda10device_mmvIfEEvPKT_PS2_S4_PKmS7_mmmm,@function
        .size           _ZN4Dune4Cuda10device_mmvIfEEvPKT_PS2_S4_PKmS7_mmmm,(.L_x_51 - _ZN4Dune4Cuda10device_mmvIfEEvPKT_PS2_S4_PKmS7_mmmm)
        .other          _ZN4Dune4Cuda10device_mmvIfEEvPKT_PS2_S4_PKmS7_mmmm,@"STO_CUDA_ENTRY STV_DEFAULT"
_ZN4Dune4Cuda10device_mmvIfEEvPKT_PS2_S4_PKmS7_mmmm:
.text._ZN4Dune4Cuda10device_mmvIfEEvPKT_PS2_S4_PKmS7_mmmm:
        /* <DEDUP_REMOVED lines=45> */
.L_x_18:
[----:B------:R-:W-:-:S07]  /*02d0*/  MOV R0, 0x2f0 ;  /* 0x000002f000007802 */ /* 0x000fce0000000f00 */
[----:B-----5:R-:W-:Y:S05]  /*02e0*/  CALL.REL.NOINC `($__internal_3_$__cuda_sm20_div_u64) ;  /* 0x0000000000c07944 */ /* 0x020fea0003c00000 */
        /* <DEDUP_REMOVED lines=11> */
.L_x_19:
        /* <DEDUP_REMOVED lines=19> */
.L_x_22:
[----:B------:R-:W-:-:S04]  /*04d0*/  LEA R8, P0, R15, UR4, 0x3 ;  /* 0x000000040f087c11 */ /* 0x000fc8000f8018ff */
[----:B------:R-:W-:-:S06]  /*04e0*/  LEA.HI.X R9, R15, UR5, R0, 0x3, P0 ;  /* 0x000000050f097c11 */ /* 0x000fcc00080f1c00 */
[----:B------:R-:W2:Y:S01]  /*04f0*/  LDG.E.64 R8, desc[UR6][R8.64] ;  /* 0x0000000608087981 */ /* 0x000ea2000c1e1b00 */
[----:B------:R-:W-:-:S04]  /*0500*/  LEA R12, P1, R15, UR12, 0x2 ;  /* 0x0000000c0f0c7c11 */ /* 0x000fc8000f8210ff */
[----:B------:R-:W-:-:S05]  /*0510*/  LEA.HI.X R13, R15, UR13, R0, 0x2, P1 ;  /* 0x0000000d0f0d7c11 */ /* 0x000fca00088f1400 */
[----:B------:R-:W3:Y:S01]  /*0520*/  LDG.E R12, desc[UR6][R12.64] ;  /* 0x000000060c0c7981 */ /* 0x000ee2000c1e1900 */
[----:B--2---:R-:W-:-:S04]  /*0530*/  LEA R10, P0, R8, UR10, 0x2 ;  /* 0x0000000a080a7c11 */ /* 0x004fc8000f8010ff */
[----:B------:R-:W-:-:S05]  /*0540*/  LEA.HI.X R11, R8, UR11, R9, 0x2, P0 ;  /* 0x0000000b080b7c11 */ /* 0x000fca00080f1409 */
[----:B------:R-:W3:Y:S01]  /*0550*/  LDG.E R10, desc[UR6][R10.64] ;  /* 0x000000060a0a7981 */ /* 0x000ee2000c1e1900 */
[----:B------:R-:W-:-:S04]  /*0560*/  IADD3 R15, P0, PT, R15, UR8, RZ ;  /* 0x000000080f0f7c10 */ /* 0x000fc8000ff1e0ff */
[----:B------:R-:W-:Y:S02]  /*0570*/  IADD3.X R0, PT, PT, R0, UR9, RZ, P0, !PT ;  /* 0x0000000900007c10 */ /* 0x000fe400087fe4ff */
[----:B------:R-:W-:-:S04]  /*0580*/  ISETP.GE.U32.AND P0, PT, R15, R4, PT ;  /* 0x000000040f00720c */ /* 0x000fc80003f06070 */
[----:B------:R-:W-:Y:S01]  /*0590*/  ISETP.GE.U32.AND.EX P0, PT, R0, R5, PT, P0 ;  /* 0x000000050000720c */ /* 0x000fe20003f06100 */
[----:B---3-5:R-:W-:-:S12]  /*05a0*/  FFMA R7, -R10, R12, R7 ;  /* 0x0000000c0a077223 */ /* 0x028fd80000000107 */
[----:B------:R-:W-:Y:S05]  /*05b0*/  @!P0 BRA `(.L_x_22) ;  /* 0xfffffffc00c48947 */ /* 0x000fea000383ffff */
.L_x_21:
[----:B------:R-:W-:Y:S05]  /*05c0*/  BSYNC.RECONVERGENT B0 ;  /* 0x0000000000007941 */ /* 0x000fea0003800200 */
.L_x_20:
[----:B-----5:R-:W-:Y:S01]  /*05d0*/  STG.E desc[UR6][R2.64], R7 ;  /* 0x0000000702007986 */ /* 0x020fe2000c101906 */
[----:B------:R-:W-:Y:S05]  /*05e0*/  EXIT ;  /* 0x000000000000794d */ /* 0x000fea0003800000 */
        .weak           $__internal_3_$__cuda_sm20_div_u64
        .type           $__internal_3_$__cuda_sm20_div_u64,@function
        .size           $__internal_3_$__cuda_sm20_div_u64,(.L_x_51 - $__internal_3_$__cuda_sm20_div_u64)
$__internal_3_$__cuda_sm20_div_u64:
        /* <DEDUP_REMOVED lines=25> */
[----:B------:R-:W-:-:S04]  /*0780*/  IMAD.X R6, RZ, RZ, ~R6, P0 ;  /* 0x000000ffff067224 */ /* 0x000fc800000e0e06 */
        /* <DEDUP_REMOVED lines=8> */
[----:B------:R-:W-:Y:S02]  /*0810*/  IMAD.MOV.U32 R13, RZ, RZ, RZ ;  /* 0x000000ffff0d7224 */ /* 0x000fe400078e00ff */
[----:B------:R-:W-:-:S04]  /*0820*/  IMAD.WIDE.U32 R12, RZ, R15, R12 ;  /* 0x0000000fff0c7225 */ /* 0x000fc800078e000c */
[----:B------:R-:W-:-:S05]  /*0830*/  IMAD.HI.U32 R12, P0, R17, R8, R12 ;  /* 0x00000008110c7227 */ /* 0x000fca000780000c */
[----:B------:R-:W-:Y:S02]  /*0840*/  IADD3 R15, P1, PT, RZ, R12, RZ ;  /* 0x0000000cff0f7210 */ /* 0x000fe40007f3e0ff */
[----:B------:R-:W-:-:S03]  /*0850*/  IADD3.X R6, PT, PT, RZ, RZ, RZ, P0, !PT ;  /* 0x000000ffff067210 */ /* 0x000fc600007fe4ff */
[----:B------:R-:W-:-:S04]  /*0860*/  IMAD.WIDE.U32 R12, R15, R10, RZ ;  /* 0x0000000a0f0c7225 */ /* 0x000fc800078e00ff */
[----:B------:R-:W-:Y:S01]  /*0870*/  IMAD.X R17, RZ, RZ, R6, P1 ;  /* 0x000000ffff117224 */ /* 0x000fe200008e0606 */
[----:B------:R-:W-:Y:S01]  /*0880*/  IADD3 R19, P1, PT, -R12, R8, RZ ;  /* 0x000000080c137210 */ /* 0x000fe20007f3e1ff */
[----:B------:R-:W-:-:S03]  /*0890*/  IMAD R6, R15, R11, R13 ;  /* 0x0000000b0f067224 */ /* 0x000fc600078e020d */
[-C--:B------:R-:W-:Y:S01]  /*08a0*/  ISETP.GE.U32.AND P0, PT, R19, R10.reuse, PT ;  /* 0x0000000a1300720c */ /* 0x080fe20003f06070 */
[-C--:B------:R-:W-:Y:S01]  /*08b0*/  IMAD R6, R17, R10.reuse, R6 ;  /* 0x0000000a11067224 */ /* 0x080fe200078e0206 */
[----:B------:R-:W-:-:S03]  /*08c0*/  IADD3 R13, P2, PT, R19, -R10, RZ ;  /* 0x8000000a130d7210 */ /* 0x000fc60007f5e0ff */
[----:B------:R-:W-:Y:S01]  /*08d0*/  IMAD.X R16, RZ, RZ, ~R6, P1 ;  /* 0x000000ffff107224 */ /* 0x000fe200008e0e06 */
[----:B------:R-:W-:-:S04]  /*08e0*/  IADD3 R6, P1, PT, R15, 0x1, RZ ;  /* 0x000000010f067810 */ /* 0x000fc80007f3e0ff */
[CC--:B------:R-:W-:Y:S01]  /*08f0*/  ISETP.GE.U32.AND.EX P0, PT, R16.reuse, R11.reuse, PT, P0 ;  /* 0x0000000b1000720c */ /* 0x0c0fe20003f06100 */
[----:B------:R-:W-:Y:S01]  /*0900*/  IMAD.X R12, RZ, RZ, R17, P1 ;  /* 0x000000ffff0c7224 */ /* 0x000fe200008e0611 */
[----:B------:R-:W-:Y:S02]  /*0910*/  IADD3.X R14, PT, PT, R16, ~R11, RZ, P2, !PT ;  /* 0x8000000b100e7210 */ /* 0x000fe400017fe4ff */
[----:B------:R-:W-:Y:S02]  /*0920*/  SEL R15, R6, R15, P0 ;  /* 0x0000000f060f7207 */ /* 0x000fe40000000000 */
[----:B------:R-:W-:Y:S02]  /*0930*/  SEL R13, R13, R19, P0 ;  /* 0x000000130d0d7207 */ /* 0x000fe40000000000 */
[----:B------:R-:W-:Y:S02]  /*0940*/  SEL R12, R12, R17, P0 ;  /* 0x000000110c0c7207 */ /* 0x000fe40000000000 */
[----:B------:R-:W-:-:S02]  /*0950*/  IADD3 R6, P2, PT, R15, 0x1, RZ ;  /* 0x000000010f067810 */ /* 0x000fc40007f5e0ff */
[----:B------:R-:W-:Y:S02]  /*0960*/  SEL R14, R14, R16, P0 ;  /* 0x000000100e0e7207 */ /* 0x000fe40000000000 */
[----:B------:R-:W-:Y:S01]  /*0970*/  ISETP.GE.U32.AND P0, PT, R13, R10, PT ;  /* 0x0000000a0d00720c */ /* 0x000fe20003f06070 */
[----:B------:R-:W-:Y:S01]  /*0980*/  IMAD.X R13, RZ, RZ, R12, P2 ;  /* 0x000000ffff0d7224 */ /* 0x000fe200010e060c */
[----:B------:R-:W-:Y:S02]  /*0990*/  ISETP.NE.U32.AND P1, PT, R10, RZ, PT ;  /* 0x000000ff0a00720c */ /* 0x000fe40003f25070 */
[----:B------:R-:W-:Y:S02]  /*09a0*/  ISETP.GE.U32.AND.EX P0, PT, R14, R11, PT, P0 ;  /* 0x0000000b0e00720c */ /* 0x000fe40003f06100 */
[----:B------:R-:W-:Y:S01]  /*09b0*/  ISETP.NE.AND.EX P1, PT, R11, RZ, PT, P1 ;  /* 0x000000ff0b00720c */ /* 0x000fe20003f25310 */
[----:B------:R-:W-:Y:S01]  /*09c0*/  IMAD.MOV.U32 R11, RZ, RZ, 0x0 ;  /* 0x00000000ff0b7424 */ /* 0x000fe200078e00ff */
[----:B------:R-:W-:-:S02]  /*09d0*/  MOV R10, R0 ;  /* 0x00000000000a7202 */ /* 0x000fc40000000f00 */
[----:B------:R-:W-:Y:S02]  /*09e0*/  SEL R6, R6, R15, P0 ;  /* 0x0000000f06067207 */ /* 0x000fe40000000000 */
[----:B------:R-:W-:Y:S02]  /*09f0*/  SEL R13, R13, R12, P0 ;  /* 0x0000000c0d0d7207 */ /* 0x000fe40000000000 */
[----:B------:R-:W-:Y:S02]  /*0a00*/  SEL R6, R6, 0xffffffff, P1 ;  /* 0xffffffff06067807 */ /* 0x000fe40000800000 */
[----:B------:R-:W-:Y:S01]  /*0a10*/  SEL R13, R13, 0xffffffff, P1 ;  /* 0xffffffff0d0d7807 */ /* 0x000fe20000800000 */
[----:B------:R-:W-:Y:S06]  /*0a20*/  RET.REL.NODEC R10 `(_ZN4Dune4Cuda10device_mmvIfEEvPKT_PS2_S4_PKmS7_mmmm) ;  /* 0xfffffff40a747950 */ /* 0x000fec0003c3ffff */
.L_x_23:
        /* <DEDUP_REMOVED lines=13> */
.L_x_51:


//--------------------- .text._ZN4Dune4Cuda10device_umvIdEEvPKT_PS2_S4_PKmS7_mmmm --------------------------
	.section	.text._ZN4Dune4Cuda10device_umvIdEEvPKT_PS2_S4_PKmS7_mmmm,"ax",@progbits
	.align	128
        .global         _ZN4Dune4Cuda10device_umvIdEEvPKT_PS2_S4_PKmS7_mmmm
        .type           _ZN4Dune4Cuda10device_umvIdEEvPKT_PS2_S4_PKmS7_mmmm,@function
        .size           _ZN4Dune4Cuda10device_umvIdEEvPKT_PS2_S4_PKmS7_mmmm,(.L_x_52 - _ZN4Dune4Cuda10device_umvIdEEvPKT_PS2_S4_PKmS7_mmmm)
        .other          _ZN4Dune4Cuda10device_umvIdEEvPKT_PS2_S4_PKmS7_mmmm,@"STO_CUDA_ENTRY STV_DEFAULT"
_ZN4Dune4Cuda10device_umvIdEEvPKT_PS2_S4_PKmS7_mmmm:
.text._ZN4Dune4Cuda10device_umvIdEEvPKT_PS2_S4_PKmS7_mmmm:
        /* <DEDUP_REMOVED lines=45> */
.L_x_24:
[----:B------:R-:W-:-:S07]  /*02d0*/  MOV R0, 0x2f0 ;  /* 0x000002f000007802 */ /* 0x000fce0000000f00 */
[----:B-----5:R-:W-:Y:S05]  /*02e0*/  CALL.REL.NOINC `($__internal_4_$__cuda_sm20_div_u64) ;  /* 0x0000000000c87944 */ /* 0x020fea0003c00000 */
        /* <DEDUP_REMOVED lines=11> */
.L_x_25:
        /* <DEDUP_REMOVED lines=19> */
.L_x_28:
        /* <DEDUP_REMOVED lines=17> */
.L_x_27:
[----:B------:R-:W-:Y:S05]  /*05e0*/  BSYNC.RECONVERGENT B0 ;  /* 0x0000000000007941 */ /* 0x000fea0003800200 */
.L_x_26:
[----:B-----5:R-:W-:Y:S01]  /*05f0*/  STG.E.64 desc[UR6][R2.64], R4 ;  /* 0x0000000402007986 */ /* 0x020fe2000c101b06 */
[----:B------:R-:W-:Y:S05]  /*0600*/  EXIT ;  /* 0x000000000000794d */ /* 0x000fea0003800000 */
        .weak           $__internal_4_$__cuda_sm20_div_u64
        .type           $__internal_4_$__cuda_sm20_div_u64,@function
        .size           $__internal_4_$__cuda_sm20_div_u64,(.L_x_52 - $__internal_4_$__cuda_sm20_div_u64)
$__internal_4_$__cuda_sm20_div_u64:
        /* <DEDUP_REMOVED lines=67> */
[----:B------:R-:W-:Y:S06]  /*0a40*/  RET.REL.NODEC R10 `(_ZN4Dune4Cuda10device_umvIdEEvPKT_PS2_S4_PKmS7_mmmm) ;  /* 0xfffffff40a6c7950 */ /* 0x000fec0003c3ffff */
.L_x_29:
        /* <DEDUP_REMOVED lines=11> */
.L_x_52:


//--------------------- .text._ZN4Dune4Cuda10device_umvIfEEvPKT_PS2_S4_PKmS7_mmmm --------------------------
	.section	.text._ZN4Dune4Cuda10device_umvIfEEvPKT_PS2_S4_PKmS7_mmmm,"ax",@progbits
	.align	128
        .global         _ZN4Dune4Cuda10device_umvIfEEvPKT_PS2_S4_PKmS7_mmmm
        .type           _ZN4Dune4Cuda10device_umvIfEEvPKT_PS2_S4_PKmS7_mmmm,@function
        .size           _ZN4Dune4Cuda10device_umvIfEEvPKT_PS2_S4_PKmS7_mmmm,(.L_x_53 - _ZN4Dune4Cuda10device_umvIfEEvPKT_PS2_S4_PKmS7_mmmm)
        .other          _ZN4Dune4Cuda10device_umvIfEEvPKT_PS2_S4_PKmS7_mmmm,@"STO_CUDA_ENTRY STV_DEFAULT"
_ZN4Dune4Cuda10device_umvIfEEvPKT_PS2_S4_PKmS7_mmmm:
.text._ZN4Dune4Cuda10device_umvIfEEvPKT_PS2_S4_PKmS7_mmmm:
        /* <DEDUP_REMOVED lines=45> */
.L_x_30:
[----:B------:R-:W-:-:S07]  /*02d0*/  MOV R0, 0x2f0 ;  /* 0x000002f000007802 */ /* 0x000fce0000000f00 */
[----:B-----5:R-:W-:Y:S05]  /*02e0*/  CALL.REL.NOINC `($__internal_5_$__cuda_sm20_div_u64) ;  /* 0x0000000000c07944 */ /* 0x020fea0003c00000 */
        /* <DEDUP_REMOVED lines=11> */
.L_x_31:
        /* <DEDUP_REMOVED lines=19> */
.L_x_34:
        /* <DEDUP_REMOVED lines=13> */
[----:B---3-5:R-:W-:-:S12]  /*05a0*/  FFMA R7, R10, R12, R7 ;  /* 0x0000000c0a077223 */ /* 0x028fd80000000007 */
[----:B------:R-:W-:Y:S05]  /*05b0*/  @!P0 BRA `(.L_x_34) ;  /* 0xfffffffc00c48947 */ /* 0x000fea000383ffff */
.L_x_33:
[----:B------:R-:W-:Y:S05]  /*05c0*/  BSYNC.RECONVERGENT B0 ;  /* 0x0000000000007941 */ /* 0x000fea0003800200 */
.L_x_32:
[----:B-----5:R-:W-:Y:S01]  /*05d0*/  STG.E desc[UR6][R2.64], R7 ;  /* 0x0000000702007986 */ /* 0x020fe2000c101906 */
[----:B------:R-:W-:Y:S05]  /*05e0*/  EXIT ;  /* 0x000000000000794d */ /* 0x000fea0003800000 */
        .weak           $__internal_5_$__cuda_sm20_div_u64
        .type           $__internal_5_$__cuda_sm20_div_u64,@function
        .size           $__internal_5_$__cuda_sm20_div_u64,(.L_x_53 - $__internal_5_$__cuda_sm20_div_u64)
$__internal_5_$__cuda_sm20_div_u64:
        /* <DEDUP_REMOVED lines=67> */
[----:B------:R-:W-:Y:S06]  /*0a20*/  RET.REL.NODEC R10 `(_ZN4Dune4Cuda10device_umvIfEEvPKT_PS2_S4_PKmS7_mmmm) ;  /* 0xfffffff40a747950 */ /* 0x000fec0003c3ffff */
.L_x_35:
        /* <DEDUP_REMOVED lines=13> */
.L_x_53:


//--------------------- .text._ZN4Dune4Cuda9device_mvIdEEvPKT_PS2_S4_PKmS7_mmmm --------------------------
	.section	.text._ZN4Dune4Cuda9device_mvIdEEvPKT_PS2_S4_PKmS7_mmmm,"ax",@progbits
	.align	128
        .global         _ZN4Dune4Cuda9device_mvIdEEvPKT_PS2_S4_PKmS7_mmmm
        .type           _ZN4Dune4Cuda9device_mvIdEEvPKT_PS2_S4_PKmS7_mmmm,@function
        .size           _ZN4Dune4Cuda9device_mvIdEEvPKT_PS2_S4_PKmS7_mmmm,(.L_x_54 - _ZN4Dune4Cuda9device_mvIdEEvPKT_PS2_S4_PKmS7_mmmm)
        .other          _ZN4Dune4Cuda9device_mvIdEEvPKT_PS2_S4_PKmS7_mmmm,@"STO_CUDA_ENTRY STV_DEFAULT"
_ZN4Dune4Cuda9device_mvIdEEvPKT_PS2_S4_PKmS7_mmmm:
.text._ZN4Dune4Cuda9device_mvIdEEvPKT_PS2_S4_PKmS7_mmmm:
        /* <DEDUP_REMOVED lines=9> */
[----:B------:R-:W0:Y:S01]  /*0090*/  LDCU UR9, c[0x0][0x3b4] ;  /* 0x00007680ff0977ac */ /* 0x000e220008000800 */
[----:B------:R-:W1:Y:S01]  /*00a0*/  LDCU.64 UR4, c[0x0][0x3c0] ;  /* 0x00007800ff0477ac */ /* 0x000e620008000a00 */
[----:B0-----:R-:W-:Y:S01]  /*00b0*/  UISETP.NE.U32.AND UP0, UPT, UR9, URZ, UPT ;  /* 0x000000ff0900728c */ /* 0x001fe2000bf05070 */
[----:B-1----:R-:W-:Y:S02]  /*00c0*/  IMAD.U32 R4, RZ, RZ, UR4 ;  /* 0x00000004ff047e24 */ /* 0x002fe4000f8e00ff */
[----:B------:R-:W-:-:S06]  /*00d0*/  IMAD.U32 R5, RZ, RZ, UR5 ;  /* 0x00000005ff057e24 */ /* 0x000fcc000f8e00ff */
[----:B------:R-:W-:Y:S05]  /*00e0*/  BRA.U UP0, `(.L_x_36) ;  /* 0x0000000100607547 */ /* 0x000fea000b800000 */
[----:B------:R-:W0:Y:S01]  /*00f0*/  LDCU UR8, c[0x0][0x3b0] ;  /* 0x00007600ff0877ac */ /* 0x000e220008000800 */
[----:B------:R-:W-:Y:S01]  /*0100*/  HFMA2 R11, -RZ, RZ, 0, 0 ;  /* 0x00000000ff0b7431 */ /* 0x000fe200000001ff */
[----:B0-----:R-:W0:Y:S01]  /*0110*/  I2F.U32.RP R0, UR8 ;  /* 0x0000000800007d06 */ /* 0x001e220008209000 */
[----:B------:R-:W-:-:S07]  /*0120*/  ISETP.NE.U32.AND P2, PT, RZ, UR8, PT ;  /* 0x00000008ff007c0c */ /* 0x000fce000bf45070 */
[----:B0-----:R-:W0:Y:S02]  /*0130*/  MUFU.RCP R0, R0 ;  /* 0x0000000000007308 */ /* 0x001e240000001000 */
[----:B0-----:R-:W-:-:S06]  /*0140*/  VIADD R6, R0, 0xffffffe ;  /* 0x0ffffffe00067836 */ /* 0x001fcc0000000000 */
[----:B------:R0:W1:Y:S02]  /*0150*/  F2I.FTZ.U32.TRUNC.NTZ R7, R6 ;  /* 0x0000000600077305 */ /* 0x000064000021f000 */
[----:B0-----:R-:W-:Y:S02]  /*0160*/  IMAD.MOV.U32 R6, RZ, RZ, RZ ;  /* 0x000000ffff067224 */ /* 0x001fe400078e00ff */
[----:B-1----:R-:W-:-:S04]  /*0170*/  IMAD R8, R7, UR8, RZ ;  /* 0x0000000807087c24 */ /* 0x002fc8000f8e02ff */
[----:B------:R-:W-:-:S04]  /*0180*/  IMAD.MOV R9, RZ, RZ, -R8 ;  /* 0x000000ffff097224 */ /* 0x000fc800078e0a08 */
[----:B------:R-:W-:-:S06]  /*0190*/  IMAD.HI.U32 R7, R7, R9, R6 ;  /* 0x0000000907077227 */ /* 0x000fcc00078e0006 */
[----:B------:R-:W-:-:S05]  /*01a0*/  IMAD.HI.U32 R6, R7, R2, RZ ;  /* 0x0000000207067227 */ /* 0x000fca00078e00ff */
[----:B------:R-:W-:-:S05]  /*01b0*/  IADD3 R7, PT, PT, -R6, RZ, RZ ;  /* 0x000000ff06077210 */ /* 0x000fca0007ffe1ff */
[----:B------:R-:W-:-:S05]  /*01c0*/  IMAD R7, R7, UR8, R2 ;  /* 0x0000000807077c24 */ /* 0x000fca000f8e0202 */
[----:B------:R-:W-:-:S13]  /*01d0*/  ISETP.GE.U32.AND P0, PT, R7, UR8, PT ;  /* 0x0000000807007c0c */ /* 0x000fda000bf06070 */
[----:B------:R-:W-:Y:S02]  /*01e0*/  @P0 VIADD R7, R7, -UR8 ;  /* 0x8000000807070c36 */ /* 0x000fe40008000000 */
[----:B------:R-:W-:-:S03]  /*01f0*/  @P0 VIADD R6, R6, 0x1 ;  /* 0x0000000106060836 */ /* 0x000fc60000000000 */
[----:B------:R-:W-:Y:S01]  /*0200*/  ISETP.GE.U32.AND P1, PT, R7, UR8, PT ;  /* 0x0000000807007c0c */ /* 0x000fe2000bf26070 */
[----:B------:R-:W-:-:S12]  /*0210*/  IMAD.MOV.U32 R7, RZ, RZ, RZ ;  /* 0x000000ffff077224 */ /* 0x000fd800078e00ff */
[----:B------:R-:W-:Y:S01]  /*0220*/  @P1 VIADD R6, R6, 0x1 ;  /* 0x0000000106061836 */ /* 0x000fe20000000000 */
[----:B------:R-:W-:-:S05]  /*0230*/  @!P2 LOP3.LUT R6, RZ, UR8, RZ, 0x33, !PT ;  /* 0x00000008ff06ac12 */ /* 0x000fca000f8e33ff */
[----:B------:R-:W-:-:S04]  /*0240*/  IMAD.MOV R17, RZ, RZ, -R6 ;  /* 0x000000ffff117224 */ /* 0x000fc800078e0a06 */
[----:B------:R-:W-:Y:S01]  /*0250*/  IMAD R17, R17, UR8, R2 ;  /* 0x0000000811117c24 */ /* 0x000fe2000f8e0202 */
[----:B------:R-:W-:Y:S06]  /*0260*/  BRA `(.L_x_37) ;  /* 0x0000000000347947 */ /* 0x000fec0003800000 */
.L_x_36:
[----:B------:R-:W-:-:S07]  /*0270*/  MOV R0, 0x290 ;  /* 0x0000029000007802 */ /* 0x000fce0000000f00 */
[----:B------:R-:W-:Y:S05]  /*0280*/  CALL.REL.NOINC `($__internal_6_$__cuda_sm20_div_u64) ;  /* 0x0000000000e07944 */ /* 0x000fea0003c00000 */
[----:B------:R-:W0:Y:S01]  /*0290*/  LDCU.64 UR8, c[0x0][0x3b0] ;  /* 0x00007600ff0877ac */ /* 0x000e220008000a00 */
[----:B------:R-:W-:Y:S01]  /*02a0*/  IADD3 R11, P0, PT, RZ, -R8, RZ ;  /* 0x80000008ff0b7210 */ /* 0x000fe20007f1e0ff */
[----:B------:R-:W-:-:S04]  /*02b0*/  IMAD.MOV.U32 R3, RZ, RZ, RZ ;  /* 0x000000ffff037224 */ /* 0x000fc800078e00ff */
[----:B------:R-:W-:-:S04]  /*02c0*/  IMAD.X R0, RZ, RZ, ~R9, P0 ;  /* 0x000000ffff007224 */ /* 0x000fc800000e0e09 */
[----:B0-----:R-:W-:Y:S02]  /*02d0*/  IMAD R0, R0, UR8, RZ ;  /* 0x0000000800007c24 */ /* 0x001fe4000f8e02ff */
[----:B------:R-:W-:-:S04]  /*02e0*/  IMAD.WIDE.U32 R6, R11, UR8, R2 ;  /* 0x000000080b067c25 */ /* 0x000fc8000f8e0002 */
[----:B------:R-:W-:Y:S02]  /*02f0*/  IMAD R11, R11, UR9, R0 ;  /* 0x000000090b0b7c24 */ /* 0x000fe4000f8e0200 */
[----:B------:R-:W-:Y:S02]  /*0300*/  IMAD.MOV.U32 R17, RZ, RZ, R6 ;  /* 0x000000ffff117224 */ /* 0x000fe400078e0006 */
[----:B------:R-:W-:Y:S01]  /*0310*/  IMAD.MOV.U32 R6, RZ, RZ, R8 ;  /* 0x000000ffff067224 */ /* 0x000fe200078e0008 */
[----:B------:R-:W-:Y:S01]  /*0320*/  IADD3 R11, PT, PT, R7, R11, RZ ;  /* 0x0000000b070b7210 */ /* 0x000fe20007ffe0ff */
[----:B------:R-:W-:-:S07]  /*0330*/  IMAD.MOV.U32 R7, RZ, RZ, R9 ;  /* 0x000000ffff077224 */ /* 0x000fce00078e0009 */
.L_x_37:
[----:B------:R-:W0:Y:S01]  /*0340*/  LDCU.64 UR4, c[0x0][0x3b8] ;  /* 0x00007700ff0477ac */ /* 0x000e220008000a00 */
[----:B------:R-:W1:Y:S01]  /*0350*/  LDCU.64 UR10, c[0x0][0x398] ;  /* 0x00007300ff0a77ac */ /* 0x000e620008000a00 */
[----:B------:R-:W2:Y:S01]  /*0360*/  LDCU.64 UR6, c[0x0][0x358] ;  /* 0x00006b00ff0677ac */ /* 0x000ea20008000a00 */
[----:B------:R-:W3:Y:S01]  /*0370*/  LDCU.64 UR12, c[0x0][0x390] ;  /* 0x00007200ff0c77ac */ /* 0x000ee20008000a00 */
[----:B0-----:R-:W-:-:S04]  /*0380*/  UIADD3 UR4, UP0, UPT, UR4, -0x1, URZ ;  /* 0xffffffff04047890 */ /* 0x001fc8000ff1e0ff */
[----:B------:R-:W-:Y:S01]  /*0390*/  UIADD3.X UR5, UPT, UPT, UR5, -0x1, URZ, UP0, !UPT ;  /* 0xffffffff05057890 */ /* 0x000fe200087fe4ff */
[C---:B-1----:R-:W-:Y:S02]  /*03a0*/  LEA R8, P1, R6.reuse, UR10, 0x3 ;  /* 0x0000000a06087c11 */ /* 0x042fe4000f8218ff */
[C---:B------:R-:W-:Y:S02]  /*03b0*/  ISETP.NE.U32.AND P0, PT, R6.reuse, UR4, PT ;  /* 0x0000000406007c0c */ /* 0x040fe4000bf05070 */
[----:B------:R-:W-:Y:S01]  /*03c0*/  LEA.HI.X R9, R6, UR11, R7, 0x3, P1 ;  /* 0x0000000b06097c11 */ /* 0x000fe200088f1c07 */
[----:B------:R-:W0:Y:S01]  /*03d0*/  LDCU.64 UR10, c[0x0][0x380] ;  /* 0x00007000ff0a77ac */ /* 0x000e220008000a00 */
[----:B------:R-:W-:-:S03]  /*03e0*/  ISETP.NE.AND.EX P0, PT, R7, UR5, PT, P0 ;  /* 0x0000000507007c0c */ /* 0x000fc6000bf05300 */
[----:B--2---:R-:W2:Y:S01]  /*03f0*/  LDG.E.64 R6, desc[UR6][R8.64] ;  /* 0x0000000608067981 */ /* 0x004ea2000c1e1b00 */
[----:B------:R-:W1:Y:S09]  /*0400*/  LDCU.64 UR4, c[0x0][0x3a0] ;  /* 0x00007400ff0477ac */ /* 0x000e720008000a00 */
[----:B------:R-:W4:Y:S01]  /*0410*/  @P0 LDG.E.64 R4, desc[UR6][R8.64+0x8] ;  /* 0x0000080608040981 */ /* 0x000f22000c1e1b00 */
[----:B------:R-:W-:Y:S01]  /*0420*/  BSSY.RECONVERGENT B0, `(.L_x_38) ;  /* 0x0000019000007945 */ /* 0x000fe20003800200 */
[----:B--2---:R-:W-:-:S05]  /*0430*/  IADD3 R17, P0, PT, R6, R17, RZ ;  /* 0x0000001106117210 */ /* 0x004fca0007f1e0ff */
[----:B------:R-:W-:Y:S01]  /*0440*/  IMAD.X R0, R7, 0x1, R11, P0 ;  /* 0x0000000107007824 */ /* 0x000fe200000e060b */
[----:B------:R-:W-:Y:S02]  /*0450*/  CS2R R6, SRZ ;  /* 0x0000000000067805 */ /* 0x000fe4000001ff00 */
[----:B----4-:R-:W-:-:S04]  /*0460*/  ISETP.GE.U32.AND P0, PT, R17, R4, PT ;  /* 0x000000041100720c */ /* 0x010fc80003f06070 */
[----:B------:R-:W-:-:S13]  /*0470*/  ISETP.GE.U32.AND.EX P0, PT, R0, R5, PT, P0 ;  /* 0x000000050000720c */ /* 0x000fda0003f06100 */
[----:B01-3--:R-:W-:Y:S05]  /*0480*/  @P0 BRA `(.L_x_39) ;  /* 0x0000000000480947 */ /* 0x00bfea0003800000 */
[----:B------:R-:W-:-:S07]  /*0490*/  CS2R R6, SRZ ;  /* 0x0000000000067805 */ /* 0x000fce000001ff00 */
.L_x_40:
        /* <DEDUP_REMOVED lines=15> */
[----:B---3--:R-:W-:-:S12]  /*0590*/  DFMA R6, R8, R10, R6 ;  /* 0x0000000a0806722b */ /* 0x008fd80000000006 */
[----:B------:R-:W-:Y:S05]  /*05a0*/  @!P0 BRA `(.L_x_40) ;  /* 0xfffffffc00bc8947 */ /* 0x000fea000383ffff */
.L_x_39:
[----:B------:R-:W-:Y:S05]  /*05b0*/  BSYNC.RECONVERGENT B0 ;  /* 0x0000000000007941 */ /* 0x000fea0003800200 */
.L_x_38:
[----:B------:R-:W0:Y:S02]  /*05c0*/  LDCU.64 UR14, c[0x0][0x388] ;  /* 0x00007100ff0e77ac */ /* 0x000e240008000a00 */
[----:B0-----:R-:W-:-:S04]  /*05d0*/  LEA R4, P0, R2, UR14, 0x3 ;  /* 0x0000000e02047c11 */ /* 0x001fc8000f8018ff */
[----:B------:R-:W-:-:S05]  /*05e0*/  LEA.HI.X R5, R2, UR15, RZ, 0x3, P0 ;  /* 0x0000000f02057c11 */ /* 0x000fca00080f1cff */
[----:B------:R-:W-:Y:S01]  /*05f0*/  STG.E.64 desc[UR6][R4.64], R6 ;  /* 0x0000000604007986 */ /* 0x000fe2000c101b06 */
[----:B------:R-:W-:Y:S05]  /*0600*/  EXIT ;  /* 0x000000000000794d */ /* 0x000fea0003800000 */
        .weak           $__internal_6_$__cuda_sm20_div_u64
        .type           $__internal_6_$__cuda_sm20_div_u64,@function
        .size           $__internal_6_$__cuda_sm20_div_u64,(.L_x_54 - $__internal_6_$__cuda_sm20_div_u64)
$__internal_6_$__cuda_sm20_div_u64:
        /* <DEDUP_REMOVED lines=67> */
[----:B------:R-:W-:Y:S06]  /*0a40*/  RET.REL.NODEC R6 `(_ZN4Dune4Cuda9device_mvIdEEvPKT_PS2_S4_PKmS7_mmmm) ;  /* 0xfffffff4066c7950 */ /* 0x000fec0003c3ffff */
.L_x_41:
        /* <DEDUP_REMOVED lines=11> */
.L_x_54:


//--------------------- .text._ZN4Dune4Cuda9device_mvIfEEvPKT_PS2_S4_PKmS7_mmmm --------------------------
	.section	.text._ZN4Dune4Cuda9device_mvIfEEvPKT_PS2_S4_PKmS7_mmmm,"ax",@progbits
	.align	128
        .global         _ZN4Dune4Cuda9device_mvIfEEvPKT_PS2_S4_PKmS7_mmmm
        .type           _ZN4Dune4Cuda9device_mvIfEEvPKT_PS2_S4_PKmS7_mmmm,@function
        .size           _ZN4Dune4Cuda9device_mvIfEEvPKT_PS2_S4_PKmS7_mmmm,(.L_x_55 - _ZN4Dune4Cuda9device_mvIfEEvPKT_PS2_S4_PKmS7_mmmm)
        .other          _ZN4Dune4Cuda9device_mvIfEEvPKT_PS2_S4_PKmS7_mmmm,@"STO_CUDA_ENTRY STV_DEFAULT"
_ZN4Dune4Cuda9device_mvIfEEvPKT_PS2_S4_PKmS7_mmmm:
.text._ZN4Dune4Cuda9device_mvIfEEvPKT_PS2_S4_PKmS7_mmmm:
        /* <DEDUP_REMOVED lines=34> */
[----:B------:R-:W-:Y:S02]  /*0220*/  @P1 IADD3 R6, PT, PT, R6, 0x1, RZ ;  /* 0x0000000106061810 */ /* 0x000fe40007ffe0ff */
[----:B------:R-:W-:-:S05]  /*0230*/  @!P2 LOP3.LUT R6, RZ, UR8, RZ, 0x33, !PT ;  /* 0x00000008ff06ac12 */ /* 0x000fca000f8e33ff */
[----:B------:R-:W-:-:S04]  /*0240*/  IMAD.MOV R15, RZ, RZ, -R6 ;  /* 0x000000ffff0f7224 */ /* 0x000fc800078e0a06 */
[----:B------:R-:W-:Y:S01]  /*0250*/  IMAD R15, R15, UR8, R2 ;  /* 0x000000080f0f7c24 */ /* 0x000fe2000f8e0202 */
[----:B------:R-:W-:Y:S06]  /*0260*/  BRA `(.L_x_43) ;  /* 0x0000000000347947 */ /* 0x000fec0003800000 */
.L_x_42:
[----:B------:R-:W-:-:S07]  /*0270*/  MOV R0, 0x290 ;  /* 0x0000029000007802 */ /* 0x000fce0000000f00 */
[----:B------:R-:W-:Y:S05]  /*0280*/  CALL.REL.NOINC `($__internal_7_$__cuda_sm20_div_u64) ;  /* 0x0000000000d87944 */ /* 0x000fea0003c00000 */
        /* <DEDUP_REMOVED lines=11> */
.L_x_43:
[----:B------:R-:W0:Y:S01]  /*0340*/  LDCU.64 UR4, c[0x0][0x3b8] ;  /* 0x00007700ff0477ac */ /* 0x000e220008000a00 */
[----:B------:R-:W1:Y:S01]  /*0350*/  LDCU.64 UR10, c[0x0][0x398] ;  /* 0x00007300ff0a77ac */ /* 0x000e620008000a00 */
[----:B------:R-:W2:Y:S01]  /*0360*/  LDCU.64 UR6, c[0x0][0x358] ;  /* 0x00006b00ff0677ac */ /* 0x000ea20008000a00 */
[----:B------:R-:W-:Y:S01]  /*0370*/  IMAD.MOV.U32 R13, RZ, RZ, RZ ;  /* 0x000000ffff0d7224 */ /* 0x000fe200078e00ff */
        /* <DEDUP_REMOVED lines=14> */
[----:B----4-:R-:W-:-:S04]  /*0460*/  ISETP.GE.U32.AND P0, PT, R15, R4, PT ;  /* 0x000000040f00720c */ /* 0x010fc80003f06070 */
[----:B------:R-:W-:-:S13]  /*0470*/  ISETP.GE.U32.AND.EX P0, PT, R0, R5, PT, P0 ;  /* 0x000000050000720c */ /* 0x000fda0003f06100 */
[----:B01-3--:R-:W-:Y:S05]  /*0480*/  @P0 BRA `(.L_x_45) ;  /* 0x0000000000400947 */ /* 0x00bfea0003800000 */
[----:B------:R-:W-:-:S07]  /*0490*/  HFMA2 R13, -RZ, RZ, 0, 0 ;  /* 0x00000000ff0d7431 */ /* 0x000fce00000001ff */
.L_x_46:
        /* <DEDUP_REMOVED lines=13> */
[----:B---3--:R-:W-:-:S12]  /*0570*/  FFMA R13, R8, R10, R13 ;  /* 0x0000000a080d7223 */ /* 0x008fd8000000000d */
[----:B------:R-:W-:Y:S05]  /*0580*/  @!P0 BRA `(.L_x_46) ;  /* 0xfffffffc00c48947 */ /* 0x000fea000383ffff */
.L_x_45:
[----:B------:R-:W-:Y:S05]  /*0590*/  BSYNC.RECONVERGENT B0 ;  /* 0x0000000000007941 */ /* 0x000fea0003800200 */
.L_x_44:
[----:B------:R-:W0:Y:S02]  /*05a0*/  LDCU.64 UR14, c[0x0][0x388] ;  /* 0x00007100ff0e77ac */ /* 0x000e240008000a00 */
[----:B0-----:R-:W-:-:S04]  /*05b0*/  LEA R4, P0, R2, UR14, 0x2 ;  /* 0x0000000e02047c11 */ /* 0x001fc8000f8010ff */
[----:B------:R-:W-:-:S05]  /*05c0*/  LEA.HI.X R5, R2, UR15, RZ, 0x2, P0 ;  /* 0x0000000f02057c11 */ /* 0x000fca00080f14ff */
[----:B------:R-:W-:Y:S01]  /*05d0*/  STG.E desc[UR6][R4.64], R13 ;  /* 0x0000000d04007986 */ /* 0x000fe2000c101906 */
[----:B------:R-:W-:Y:S05]  /*05e0*/  EXIT ;  /* 0x000000000000794d */ /* 0x000fea0003800000 */
        .weak           $__internal_7_$__cuda_sm20_div_u64
        .type           $__internal_7_$__cuda_sm20_div_u64,@function
        .size           $__internal_7_$__cuda_sm20_div_u64,(.L_x_55 - $__internal_7_$__cuda_sm20_div_u64)
$__internal_7_$__cuda_sm20_div_u64:
        /* <DEDUP_REMOVED lines=17> */
[----:B------:R-:W-:Y:S02]  /*0700*/  IADD3 R11, P2, PT, R17, R10, RZ ;  /* 0x0000000a110b7210 */ /* 0x000fe40007f5e0ff */
[----:B------:R-:W-:-:S03]  /*0710*/  IADD3.X R10, PT, PT, R15, R9, RZ, P0, !PT ;  /* 0x000000090f0a7210 */ /* 0x000fc600007fe4ff */
[----:B------:R-:W-:Y:S01]  /*0720*/  IMAD.WIDE.U32 R8, R11, R6, RZ ;  /* 0x000000060b087225 */ /* 0x000fe200078e00ff */
[----:B------:R-:W-:-:S03]  /*0730*/  IADD3.X R13, PT, PT, RZ, RZ, R10, P2, P1 ;  /* 0x000000ffff0d7210 */ /* 0x000fc600017e240a */
[----:B------:R-:W-:Y:S01]  /*0740*/  IMAD R9, R11, R7, R9 ;  /* 0x000000070b097224 */ /* 0x000fe200078e0209 */
[----:B------:R-:W-:-:S03]  /*0750*/  IADD3 R15, P0, PT, RZ, -R8, RZ ;  /* 0x80000008ff0f7210 */ /* 0x000fc60007f1e0ff */
[----:B------:R-:W-:Y:S02]  /*0760*/  IMAD R9, R13, R6, R9 ;  /* 0x000000060d097224 */ /* 0x000fe400078e0209 */
[----:B------:R-:W-:-:S04]  /*0770*/  IMAD.HI.U32 R10, R11, R15, RZ ;  /* 0x0000000f0b0a7227 */ /* 0x000fc800078e00ff */
[----:B------:R-:W-:Y:S02]  /*0780*/  IMAD.X R8, RZ, RZ, ~R9, P0 ;  /* 0x000000ffff087224 */ /* 0x000fe400000e0e09 */
[----:B------:R-:W-:Y:S02]  /*0790*/  IMAD.MOV.U32 R9, RZ, RZ, RZ ;  /* 0x000000ffff097224 */ /* 0x000fe400078e00ff */
        /* <DEDUP_REMOVED lines=17> */
[----:B------:R-:W-:-:S04]  /*08b0*/  IMAD R9, R13, R6, R9 ;  /* 0x000000060d097224 */ /* 0x000fc800078e0209 */
[----:B------:R-:W-:Y:S01]  /*08c0*/  IMAD.X R14, RZ, RZ, ~R9, P1 ;  /* 0x000000ffff0e7224 */ /* 0x000fe200008e0e09 */
[----:B------:R-:W-:Y:S02]  /*08d0*/  IADD3 R8, P1, PT, R11, 0x1, RZ ;  /* 0x000000010b087810 */ /* 0x000fe40007f3e0ff */
[----:B------:R-:W-:Y:S02]  /*08e0*/  IADD3 R9, P2, PT, R15, -R6, RZ ;  /* 0x800000060f097210 */ /* 0x000fe40007f5e0ff */
[CC--:B------:R-:W-:Y:S01]  /*08f0*/  ISETP.GE.U32.AND.EX P0, PT, R14.reuse, R7.reuse, PT, P0 ;  /* 0x000000070e00720c */ /* 0x0c0fe20003f06100 */
[----:B------:R-:W-:Y:S01]  /*0900*/  IMAD.X R10, RZ, RZ, R13, P1 ;  /* 0x000000ffff0a7224 */ /* 0x000fe200008e060d */
[----:B------:R-:W-:Y:S02]  /*0910*/  IADD3.X R12, PT, PT, R14, ~R7, RZ, P2, !PT ;  /* 0x800000070e0c7210 */ /* 0x000fe400017fe4ff */
[----:B------:R-:W-:Y:S02]  /*0920*/  SEL R11, R8, R11, P0 ;  /* 0x0000000b080b7207 */ /* 0x000fe40000000000 */
[----:B------:R-:W-:-:S02]  /*0930*/  SEL R9, R9, R15, P0 ;  /* 0x0000000f09097207 */ /* 0x000fc40000000000 */
[----:B------:R-:W-:Y:S02]  /*0940*/  SEL R10, R10, R13, P0 ;  /* 0x0000000d0a0a7207 */ /* 0x000fe40000000000 */
[----:B------:R-:W-:Y:S02]  /*0950*/  IADD3 R8, P2, PT, R11, 0x1, RZ ;  /* 0x000000010b087810 */ /* 0x000fe40007f5e0ff */
[----:B------:R-:W-:Y:S02]  /*0960*/  SEL R12, R12, R14, P0 ;  /* 0x0000000e0c0c7207 */ /* 0x000fe40000000000 */
[----:B------:R-:W-:Y:S01]  /*0970*/  ISETP.GE.U32.AND P0, PT, R9, R6, PT ;  /* 0x000000060900720c */ /* 0x000fe20003f06070 */
[----:B------:R-:W-:Y:S01]  /*0980*/  IMAD.X R9, RZ, RZ, R10, P2 ;  /* 0x000000ffff097224 */ /* 0x000fe200010e060a */
[----:B------:R-:W-:Y:S02]  /*0990*/  ISETP.NE.U32.AND P1, PT, R6, RZ, PT ;  /* 0x000000ff0600720c */ /* 0x000fe40003f25070 */
[----:B------:R-:W-:-:S02]  /*09a0*/  ISETP.GE.U32.AND.EX P0, PT, R12, R7, PT, P0 ;  /* 0x000000070c00720c */ /* 0x000fc40003f06100 */
[----:B------:R-:W-:Y:S01]  /*09b0*/  ISETP.NE.AND.EX P1, PT, R7, RZ, PT, P1 ;  /* 0x000000ff0700720c */ /* 0x000fe20003f25310 */
[----:B------:R-:W-:Y:S01]  /*09c0*/  IMAD.MOV.U32 R7, RZ, RZ, 0x0 ;  /* 0x00000000ff077424 */ /* 0x000fe200078e00ff */
[----:B------:R-:W-:Y:S02]  /*09d0*/  MOV R6, R0 ;  /* 0x0000000000067202 */ /* 0x000fe40000000f00 */
[----:B------:R-:W-:Y:S02]  /*09e0*/  SEL R8, R8, R11, P0 ;  /* 0x0000000b08087207 */ /* 0x000fe40000000000 */
[----:B------:R-:W-:Y:S02]  /*09f0*/  SEL R9, R9, R10, P0 ;  /* 0x0000000a09097207 */ /* 0x000fe40000000000 */
[----:B------:R-:W-:Y:S02]  /*0a00*/  SEL R8, R8, 0xffffffff, P1 ;  /* 0xffffffff08087807 */ /* 0x000fe40000800000 */
[----:B------:R-:W-:Y:S01]  /*0a10*/  SEL R9, R9, 0xffffffff, P1 ;  /* 0xffffffff09097807 */ /* 0x000fe20000800000 */
[----:B------:R-:W-:Y:S06]  /*0a20*/  RET.REL.NODEC R6 `(_ZN4Dune4Cuda9device_mvIfEEvPKT_PS2_S4_PKmS7_mmmm) ;  /* 0xfffffff406747950 */ /* 0x000fec0003c3ffff */
.L_x_47:
        /* <DEDUP_REMOVED lines=13> */
.L_x_55:


//--------------------- .nv.shared.reserved.0     --------------------------
	.section	.nv.shared.reserved.0,"aw",@nobits
	.weak		__nv_reservedSMEM_offset_0_alias
	.size		__nv_reservedSMEM_offset_0_alias, 0, 64
	.other		__nv_reservedSMEM_offset_0_alias,@"STO_CUDA_RESERVED_SHARED STV_DEFAULT"
__nv_reservedSMEM_offset_0_alias:
	.zero		0
	.zero		64


//--------------------- .nv.constant0._ZN4Dune4Cuda11device_usmvIdEEvT_PKS2_PS2_S4_PKmS7_mmmm --------------------------
	.section	.nv.constant0._ZN4Dune4Cuda11device_usmvIdEEvT_PKS2_PS2_S4_PKmS7_mmmm,"a",@progbits
	.sectionflags	@""
	.align	4
.nv.constant0._ZN4Dune4Cuda11device_usmvIdEEvT_PKS2_PS2_S4_PKmS7_mmmm:
	.zero		976


//--------------------- .nv.constant0._ZN4Dune4Cuda11device_usmvIfEEvT_PKS2_PS2_S4_PKmS7_mmmm --------------------------
	.section	.nv.constant0._ZN4Dune4Cuda11device_usmvIfEEvT_PKS2_PS2_S4_PKmS7_mmmm,"a",@progbits
	.sectionflags	@""
	.align	4
.nv.constant0._ZN4Dune4Cuda11device_usmvIfEEvT_PKS2_PS2_S4_PKmS7_mmmm:
	.zero		976


//--------------------- .nv.constant0._ZN4Dune4Cuda10device_mmvIdEEvPKT_PS2_S4_PKmS7_mmmm --------------------------
	.section	.nv.constant0._ZN4Dune4Cuda10device_mmvIdEEvPKT_PS2_S4_PKmS7_mmmm,"a",@progbits
	.sectionflags	@""
	.align	4
.nv.constant0._ZN4Dune4Cuda10device_mmvIdEEvPKT_PS2_S4_PKmS7_mmmm:
	.zero		968


//--------------------- .nv.constant0._ZN4Dune4Cuda10device_mmvIfEEvPKT_PS2_S4_PKmS7_mmmm --------------------------
	.section	.nv.constant0._ZN4Dune4Cuda10device_mmvIfEEvPKT_PS2_S4_PKmS7_mmmm,"a",@progbits
	.sectionflags	@""
	.align	4
.nv.constant0._ZN4Dune4Cuda10device_mmvIfEEvPKT_PS2_S4_PKmS7_mmmm:
	.zero		968


//--------------------- .nv.constant0._ZN4Dune4Cuda10device_umvIdEEvPKT_PS2_S4_PKmS7_mmmm --------------------------
	.section	.nv.constant0._ZN4Dune4Cuda10device_umvIdEEvPKT_PS2_S4_PKmS7_mmmm,"a",@progbits
	.sectionflags	@""
	.align	4
.nv.constant0._ZN4Dune4Cuda10device_umvIdEEvPKT_PS2_S4_PKmS7_mmmm:
	.zero		968


//--------------------- .nv.constant0._ZN4Dune4Cuda10device_umvIfEEvPKT_PS2_S4_PKmS7_mmmm --------------------------
	.section	.nv.constant0._ZN4Dune4Cuda10device_umvIfEEvPKT_PS2_S4_PKmS7_mmmm,"a",@progbits
	.sectionflags	@""
	.align	4
.nv.constant0._ZN4Dune4Cuda10device_umvIfEEvPKT_PS2_S4_PKmS7_mmmm:
	.zero		968


//--------------------- .nv.constant0._ZN4Dune4Cuda9device_mvIdEEvPKT_PS2_S4_PKmS7_mmmm --------------------------
	.section	.nv.constant0._ZN4Dune4Cuda9device_mvIdEEvPKT_PS2_S4_PKmS7_mmmm,"a",@progbits
	.sectionflags	@""
	.align	4
.nv.constant0._ZN4Dune4Cuda9device_mvIdEEvPKT_PS2_S4_PKmS7_mmmm:
	.zero		968


//--------------------- .nv.constant0._ZN4Dune4Cuda9device_mvIfEEvPKT_PS2_S4_PKmS7_mmmm --------------------------
	.section	.nv.constant0._ZN4Dune4Cuda9device_mvIfEEvPKT_PS2_S4_PKmS7_mmmm,"a",@progbits
	.sectionflags	@""
	.align	4
.nv.constant0._ZN4Dune4Cuda9device_mvIfEEvPKT_PS2_S4_PKmS7_mmmm:
	.zero		968


//--------------------- SYMBOLS --------------------------

	.type		.nv.reservedSmem.offset0,@object
	.size		.nv.reservedSmem.offset0,0x4
